def matmul_kernel(
    a_ptr,
    b_ptr,
    c_ptr,
    M,
    N,
    K,
    stride_am,
    stride_ak,
    stride_bk,
    stride_bn,
    stride_cm,
    stride_cn,
    BLOCK_M: tl.constexpr,
    BLOCK_N: tl.constexpr,
    BLOCK_K: tl.constexpr,
    GROUP_M: tl.constexpr,
):
    pid = tl.program_id(axis=0)
    num_pid_m = tl.cdiv(M, BLOCK_M)
    num_pid_n = tl.cdiv(N, BLOCK_N)
    num_pid_in_group = GROUP_M * num_pid_n
    group_id = pid // num_pid_in_group
    first_pid_m = group_id * GROUP_M
    group_size_m = min(num_pid_m - first_pid_m, GROUP_M)
    pid_m = first_pid_m + ((pid % num_pid_in_group) % group_size_m)
    pid_n = (pid % num_pid_in_group) // group_size_m

    offs_am = (pid_m * BLOCK_M + tl.arange(0, BLOCK_M)) % M
    offs_bn = (pid_n * BLOCK_N + tl.arange(0, BLOCK_N)) % N
    offs_k = tl.arange(0, BLOCK_K)
    a_ptrs = a_ptr + offs_am[:, None] * stride_am + offs_k[None, :] * stride_ak
    b_ptrs = b_ptr + offs_k[:, None] * stride_bk + offs_bn[None, :] * stride_bn

    acc = tl.zeros((BLOCK_M, BLOCK_N), dtype=tl.float32)
    for kk in range(0, tl.cdiv(K, BLOCK_K)):
        a = tl.load(a_ptrs, mask=offs_k[None, :] < K - kk * BLOCK_K, other=0.0)
        b = tl.load(b_ptrs, mask=offs_k[:, None] < K - kk * BLOCK_K, other=0.0)
        acc = tl.dot(a, b, acc)
        a_ptrs += BLOCK_K * stride_ak
        b_ptrs += BLOCK_K * stride_bk

    c = acc.to(c_ptr.dtype.element_ty)
    offs_cm = pid_m * BLOCK_M + tl.arange(0, BLOCK_M)
    offs_cn = pid_n * BLOCK_N + tl.arange(0, BLOCK_N)
    c_ptrs = c_ptr + offs_cm[:, None] * stride_cm + offs_cn[None, :] * stride_cn
    mask = (offs_cm[:, None] < M) & (offs_cn[None, :] < N)
    tl.store(c_ptrs, c, mask=mask)

# config = {"BLOCK_K": 64, "BLOCK_M": 64, "BLOCK_N": 64, "GROUP_M": 8, "arch": "sm_80", "dtype": "fp32", "num_ctas": 1, "num_stages": 4, "num_warps": 4}
# arch = sm_80


// ===== COMPILED SASS (sm_80) =====

	.target	sm_80

	.elftype	@"ET_EXEC"


//--------------------- .note.nv.tkinfo           --------------------------
	.section	.note.nv.tkinfo,"",@"SHT_NOTE"
	.sectionflags	@"SHF_NOTE_NV_TKINFO"
	.tkinfo
        /*0018*/ 	.word	0x00000002
        /*0030*/ 	.string	""
        /*0030*/ 	.string	"ptxas"
        /*0030*/ 	.string	"Cuda compilation tools, release 13.0, V13.0.88"
        /*0030*/ 	.string	"Build cuda_13.0.r13.0/compiler.36424714_0"
        /*0030*/ 	.string	"-v  -suppress-debug-info  -lineinfo  -arch sm_80 "



//--------------------- .note.nv.cuinfo           --------------------------
	.section	.note.nv.cuinfo,"",@"SHT_NOTE"
	.sectionflags	@"SHF_NOTE_NV_CUINFO"
        /*0018*/ 	.short	0x0002
        /*001a*/ 	.short	0x0050
        /*001c*/ 	.short	0x0082
	.zero		2


//--------------------- .nv.info                  --------------------------
	.section	.nv.info,"",@"SHT_CUDA_INFO"
	.align	4


	//----- nvinfo : EIATTR_REGCOUNT
	.align		4
        /*0000*/ 	.byte	0x04, 0x2f
        /*0002*/ 	.short	(.L_1 - .L_0)
	.align		4
.L_0:
        /*0004*/ 	.word	index@(matmul_kernel)
        /*0008*/ 	.word	0x000000ff


	//----- nvinfo : EIATTR_FRAME_SIZE
	.align		4
.L_1:
        /*000c*/ 	.byte	0x04, 0x11
        /*000e*/ 	.short	(.L_3 - .L_2)
	.align		4
.L_2:
        /*0010*/ 	.word	index@(matmul_kernel)
        /*0014*/ 	.word	0x00000000


	//----- nvinfo : EIATTR_MIN_STACK_SIZE
	.align		4
.L_3:
        /*0018*/ 	.byte	0x04, 0x12
        /*001a*/ 	.short	(.L_5 - .L_4)
	.align		4
.L_4:
        /*001c*/ 	.word	index@(matmul_kernel)
        /*0020*/ 	.word	0x00000000
.L_5:


//--------------------- .nv.info.matmul_kernel    --------------------------
	.section	.nv.info.matmul_kernel,"",@"SHT_CUDA_INFO"
	.sectionflags	@""
	.align	4


	//----- nvinfo : EIATTR_CUDA_API_VERSION
	.align		4
        /*0000*/ 	.byte	0x04, 0x37
        /*0002*/ 	.short	(.L_7 - .L_6)
.L_6:
        /*0004*/ 	.word	0x00000082


	//----- nvinfo : EIATTR_SW2861232_WAR
	.align		4
.L_7:
        /*0008*/ 	.byte	0x01, 0x35
	.zero		2


	//----- nvinfo : EIATTR_PARAM_CBANK
	.align		4
        /*000c*/ 	.byte	0x04, 0x0a
        /*000e*/ 	.short	(.L_9 - .L_8)
	.align		4
.L_8:
        /*0010*/ 	.word	index@(.nv.constant0.matmul_kernel)
        /*0014*/ 	.short	0x0160
        /*0016*/ 	.short	0x0050


	//----- nvinfo : EIATTR_CBANK_PARAM_SIZE
	.align		4
.L_9:
        /*0018*/ 	.byte	0x03, 0x19
        /*001a*/ 	.short	0x0050


	//----- nvinfo : EIATTR_KPARAM_INFO
	.align		4
        /*001c*/ 	.byte	0x04, 0x17
        /*001e*/ 	.short	(.L_11 - .L_10)
.L_10:
        /*0020*/ 	.word	0x00000000
        /*0024*/ 	.short	0x000d
        /*0026*/ 	.short	0x0048
        /*0028*/ 	.byte	0x00, 0xf4, 0x21, 0x00


	//----- nvinfo : EIATTR_KPARAM_INFO
	.align		4
.L_11:
        /*002c*/ 	.byte	0x04, 0x17
        /*002e*/ 	.short	(.L_13 - .L_12)
.L_12:
        /*0030*/ 	.word	0x00000000
        /*0034*/ 	.short	0x000c
        /*0036*/ 	.short	0x0040
        /*0038*/ 	.byte	0x00, 0xf4, 0x21, 0x00


	//----- nvinfo : EIATTR_KPARAM_INFO
	.align		4
.L_13:
        /*003c*/ 	.byte	0x04, 0x17
        /*003e*/ 	.short	(.L_15 - .L_14)
.L_14:
        /*0040*/ 	.word	0x00000000
        /*0044*/ 	.short	0x000b
        /*0046*/ 	.short	0x0038
        /*0048*/ 	.byte	0x00, 0xf0, 0x11, 0x00


	//----- nvinfo : EIATTR_KPARAM_INFO
	.align		4
.L_15:
        /*004c*/ 	.byte	0x04, 0x17
        /*004e*/ 	.short	(.L_17 - .L_16)
.L_16:
        /*0050*/ 	.word	0x00000000
        /*0054*/ 	.short	0x000a
        /*0056*/ 	.short	0x0034
        /*0058*/ 	.byte	0x00, 0xf0, 0x11, 0x00


	//----- nvinfo : EIATTR_KPARAM_INFO
	.align		4
.L_17:
        /*005c*/ 	.byte	0x04, 0x17
        /*005e*/ 	.short	(.L_19 - .L_18)
.L_18:
        /*0060*/ 	.word	0x00000000
        /*0064*/ 	.short	0x0009
        /*0066*/ 	.short	0x0030
        /*0068*/ 	.byte	0x00, 0xf0, 0x11, 0x00


	//----- nvinfo : EIATTR_KPARAM_INFO
	.align		4
.L_19:
        /*006c*/ 	.byte	0x04, 0x17
        /*006e*/ 	.short	(.L_21 - .L_20)
.L_20:
        /*0070*/ 	.word	0x00000000
        /*0074*/ 	.short	0x0008
        /*0076*/ 	.short	0x002c
        /*0078*/ 	.byte	0x00, 0xf0, 0x11, 0x00


	//----- nvinfo : EIATTR_KPARAM_INFO
	.align		4
.L_21:
        /*007c*/ 	.byte	0x04, 0x17
        /*007e*/ 	.short	(.L_23 - .L_22)
.L_22:
        /*0080*/ 	.word	0x00000000
        /*0084*/ 	.short	0x0007
        /*0086*/ 	.short	0x0028
        /*0088*/ 	.byte	0x00, 0xf0, 0x11, 0x00


	//----- nvinfo : EIATTR_KPARAM_INFO
	.align		4
.L_23:
        /*008c*/ 	.byte	0x04, 0x17
        /*008e*/ 	.short	(.L_25 - .L_24)
.L_24:
        /*0090*/ 	.word	0x00000000
        /*0094*/ 	.short	0x0006
        /*0096*/ 	.short	0x0024
        /*0098*/ 	.byte	0x00, 0xf0, 0x11, 0x00


	//----- nvinfo : EIATTR_KPARAM_INFO
	.align		4
.L_25:
        /*009c*/ 	.byte	0x04, 0x17
        /*009e*/ 	.short	(.L_27 - .L_26)
.L_26:
        /*00a0*/ 	.word	0x00000000
        /*00a4*/ 	.short	0x0005
        /*00a6*/ 	.short	0x0020
        /*00a8*/ 	.byte	0x00, 0xf0, 0x11, 0x00


	//----- nvinfo : EIATTR_KPARAM_INFO
	.align		4
.L_27:
        /*00ac*/ 	.byte	0x04, 0x17
        /*00ae*/ 	.short	(.L_29 - .L_28)
.L_28:
        /*00b0*/ 	.word	0x00000000
        /*00b4*/ 	.short	0x0004
        /*00b6*/ 	.short	0x001c
        /*00b8*/ 	.byte	0x00, 0xf0, 0x11, 0x00


	//----- nvinfo : EIATTR_KPARAM_INFO
	.align		4
.L_29:
        /*00bc*/ 	.byte	0x04, 0x17
        /*00be*/ 	.short	(.L_31 - .L_30)
.L_30:
        /*00c0*/ 	.word	0x00000000
        /*00c4*/ 	.short	0x0003
        /*00c6*/ 	.short	0x0018
        /*00c8*/ 	.byte	0x00, 0xf0, 0x11, 0x00


	//----- nvinfo : EIATTR_KPARAM_INFO
	.align		4
.L_31:
        /*00cc*/ 	.byte	0x04, 0x17
        /*00ce*/ 	.short	(.L_33 - .L_32)
.L_32:
        /*00d0*/ 	.word	0x00000000
        /*00d4*/ 	.short	0x0002
        /*00d6*/ 	.short	0x0010
        /*00d8*/ 	.byte	0x00, 0xf4, 0x21, 0x00


	//----- nvinfo : EIATTR_KPARAM_INFO
	.align		4
.L_33:
        /*00dc*/ 	.byte	0x04, 0x17
        /*00de*/ 	.short	(.L_35 - .L_34)
.L_34:
        /*00e0*/ 	.word	0x00000000
        /*00e4*/ 	.short	0x0001
        /*00e6*/ 	.short	0x0008
        /*00e8*/ 	.byte	0x00, 0xf4, 0x21, 0x00


	//----- nvinfo : EIATTR_KPARAM_INFO
	.align		4
.L_35:
        /*00ec*/ 	.byte	0x04, 0x17
        /*00ee*/ 	.short	(.L_37 - .L_36)
.L_36:
        /*00f0*/ 	.word	0x00000000
        /*00f4*/ 	.short	0x0000
        /*00f6*/ 	.short	0x0000
        /*00f8*/ 	.byte	0x00, 0xf4, 0x21, 0x00


	//----- nvinfo : EIATTR_MAXREG_COUNT
	.align		4
.L_37:
        /*00fc*/ 	.byte	0x03, 0x1b
        /*00fe*/ 	.short	0x00ff


	//----- nvinfo : EIATTR_NUM_BARRIERS
	.align		4
        /*0100*/ 	.byte	0x02, 0x4c
        /*0102*/ 	.byte	0x01
	.zero		1


	//----- nvinfo : EIATTR_MERCURY_ISA_VERSION
	.align		4
        /*0104*/ 	.byte	0x03, 0x5f
        /*0106*/ 	.short	0x0000


	//----- nvinfo : EIATTR_EXIT_INSTR_OFFSETS
	.align		4
        /*0108*/ 	.byte	0x04, 0x1c
        /*010a*/ 	.short	(.L_39 - .L_38)


	//   ....[0]....
.L_38:
        /*010c*/ 	.word	0x0000a310


	//   ....[1]....
        /*0110*/ 	.word	0x0000a330


	//----- nvinfo : EIATTR_REQNTID
	.align		4
.L_39:
        /*0114*/ 	.byte	0x04, 0x10
        /*0116*/ 	.short	(.L_41 - .L_40)
.L_40:
        /*0118*/ 	.word	0x00000080
        /*011c*/ 	.word	0x00000001
        /*0120*/ 	.word	0x00000001
.L_41:


//--------------------- .nv.callgraph             --------------------------
	.section	.nv.callgraph,"",@"SHT_CUDA_CALLGRAPH"
	.align	4
	.sectionentsize	8
	.align		4
        /*0000*/ 	.word	0x00000000
	.align		4
        /*0004*/ 	.word	0xffffffff
	.align		4
        /*0008*/ 	.word	0x00000000
	.align		4
        /*000c*/ 	.word	0xfffffffe
	.align		4
        /*0010*/ 	.word	0x00000000
	.align		4
        /*0014*/ 	.word	0xfffffffd
	.align		4
        /*0018*/ 	.word	0x00000000
	.align		4
        /*001c*/ 	.word	0xfffffffc


//--------------------- .nv.rel.action            --------------------------
	.section	.nv.rel.action,"",@"SHT_CUDA_RELOCINFO"
	.align	8
	.sectionentsize	8
        /*0000*/ 	.byte	0x73, 0x00, 0x00, 0x00, 0x00, 0x00, 0x00, 0x00, 0x00, 0x00, 0x00, 0x11, 0x25, 0x00, 0x05, 0x36


//--------------------- .nv.constant0.matmul_kernel --------------------------
	.section	.nv.constant0.matmul_kernel,"a",@progbits
	.sectionflags	@""
	.align	4
.nv.constant0.matmul_kernel:
	.zero		432


//--------------------- .text.matmul_kernel       --------------------------
	.section	.text.matmul_kernel,"ax",@progbits
	.sectioninfo	@"SHI_REGISTERS=255"
	.align	128
        .global         matmul_kernel
        .type           matmul_kernel,@function
        .size           matmul_kernel,(.L_x_4 - matmul_kernel)
        .other          matmul_kernel,@"STO_CUDA_ENTRY STV_DEFAULT"
matmul_kernel:
.text.matmul_kernel:
[----:B------:R-:W-:Y:S02]  /*0000*/  IMAD.MOV.U32 R1, RZ, RZ, c[0x0][0x28] ;  /* 0x00000a00ff017624 */ /* 0x000fe400078e00ff */
[----:B------:R-:W-:Y:S01]  /*0010*/  IMAD.MOV.U32 R198, RZ, RZ, 0x3f ;  /* 0x0000003fffc67424 */ /* 0x000fe200078e00ff */
[----:B------:R-:W1:Y:S01]  /*0020*/  S2R R5, SR_CTAID.X ;  /* 0x0000000000057919 */ /* 0x000e620000002500 */
[----:B------:R-:W-:Y:S01]  /*0030*/  IABS R11, c[0x0][0x17c] ;  /* 0x00005f00000b7a13 */ /* 0x000fe20000000000 */
[----:B------:R-:W-:Y:S01]  /*0040*/  IMAD.MOV.U32 R90, RZ, RZ, c[0x0][0x188] ;  /* 0x00006200ff5a7624 */ /* 0x000fe200078e00ff */
[----:B------:R-:W-:Y:S01]  /*0050*/  ULDC.64 UR20, c[0x0][0x118] ;  /* 0x0000460000147ab9 */ /* 0x000fe20000000a00 */
[----:B------:R-:W-:Y:S01]  /*0060*/  IADD3 R0, R198, c[0x0][0x17c], RZ ;  /* 0x00005f00c6007a10 */ /* 0x000fe20007ffe0ff */
[----:B------:R-:W2:Y:S01]  /*0070*/  S2R R15, SR_TID.X ;  /* 0x00000000000f7919 */ /* 0x000ea20000002100 */
[----:B------:R-:W-:Y:S01]  /*0080*/  ULDC.64 UR4, c[0x0][0x188] ;  /* 0x0000620000047ab9 */ /* 0x000fe20000000a00 */
[----:B------:R-:W-:Y:S01]  /*0090*/  LOP3.LUT R52, R52, 0xfffeffff, RZ, 0xc0, !PT ;  /* 0xfffeffff34347812 */ /* 0x000fe200078ec0ff */
[----:B------:R-:W-:Y:S01]  /*00a0*/  USHF.L.U32 UR10, UR5, 0x6, URZ ;  /* 0x00000006050a7899 */ /* 0x000fe2000800063f */
[----:B------:R-:W-:Y:S01]  /*00b0*/  SHF.R.S32.HI R3, RZ, 0x1f, R0 ;  /* 0x0000001fff037819 */ /* 0x000fe20000011400 */
[----:B------:R-:W-:-:S02]  /*00c0*/  USHF.L.U32 UR5, UR4, 0x6, URZ ;  /* 0x0000000604057899 */ /* 0x000fc4000800063f */
[----:B------:R-:W-:Y:S01]  /*00d0*/  ULDC UR11, c[0x0][0x180] ;  /* 0x00006000000b7ab9 */ /* 0x000fe20000000800 */
[----:B------:R-:W-:Y:S01]  /*00e0*/  LEA.HI R3, R3, R0, RZ, 0x6 ;  /* 0x0000000003037211 */ /* 0x000fe200078f30ff */
[----:B------:R-:W-:Y:S01]  /*00f0*/  IMAD.U32 R123, RZ, RZ, UR10 ;  /* 0x0000000aff7b7e24 */ /* 0x000fe2000f8e00ff */
[----:B------:R-:W-:Y:S01]  /*0100*/  UIADD3 UR4, UR11, -0x40, URZ ;  /* 0xffffffc00b047890 */ /* 0x000fe2000fffe03f */
[----:B------:R-:W-:Y:S01]  /*0110*/  IMAD.U32 R101, RZ, RZ, UR10 ;  /* 0x0000000aff657e24 */ /* 0x000fe2000f8e00ff */
[----:B------:R-:W-:Y:S01]  /*0120*/  SHF.R.S32.HI R3, RZ, 0x6, R3 ;  /* 0x00000006ff037819 */ /* 0x000fe20000011403 */
[----:B------:R-:W-:Y:S02]  /*0130*/  IMAD.U32 R87, RZ, RZ, UR10 ;  /* 0x0000000aff577e24 */ /* 0x000fe4000f8e00ff */
[----:B------:R-:W-:Y:S02]  /*0140*/  IMAD.U32 R179, RZ, RZ, UR10 ;  /* 0x0000000affb37e24 */ /* 0x000fe4000f8e00ff */
[----:B------:R-:W-:Y:S01]  /*0150*/  IMAD.SHL.U32 R4, R3, 0x8, RZ ;  /* 0x0000000803047824 */ /* 0x000fe200078e00ff */
[----:B-1----:R-:W-:Y:S01]  /*0160*/  IABS R8, R5 ;  /* 0x0000000500087213 */ /* 0x002fe20000000000 */
[----:B------:R-:W-:-:S03]  /*0170*/  IMAD.U32 R181, RZ, RZ, UR10 ;  /* 0x0000000affb57e24 */ /* 0x000fc6000f8e00ff */
[-C--:B------:R-:W-:Y:S02]  /*0180*/  IABS R7, R4.reuse ;  /* 0x0000000400077213 */ /* 0x080fe40000000000 */
[----:B------:R-:W-:Y:S02]  /*0190*/  IABS R10, R4 ;  /* 0x00000004000a7213 */ /* 0x000fe40000000000 */
[----:B------:R-:W1:Y:S01]  /*01a0*/  I2F.RP R0, R7 ;  /* 0x0000000700007306 */ /* 0x000e620000209400 */
[----:B--2---:R-:W-:-:S07]  /*01b0*/  LOP3.LUT R85, R15, 0x3f, RZ, 0xc0, !PT ;  /* 0x0000003f0f557812 */ /* 0x004fce00078ec0ff */
[----:B-1----:R-:W1:Y:S02]  /*01c0*/  MUFU.RCP R0, R0 ;  /* 0x0000000000007308 */ /* 0x002e640000001000 */
[----:B-1----:R-:W-:Y:S01]  /*01d0*/  IADD3 R2, R0, 0xffffffe, RZ ;  /* 0x0ffffffe00027810 */ /* 0x002fe20007ffe0ff */
[----:B------:R-:W-:-:S05]  /*01e0*/  IMAD.MOV R0, RZ, RZ, -R10 ;  /* 0x000000ffff007224 */ /* 0x000fca00078e0a0a */
[----:B------:R1:W2:Y:S02]  /*01f0*/  F2I.FTZ.U32.TRUNC.NTZ R3, R2 ;  /* 0x0000000200037305 */ /* 0x0002a4000021f000 */
[----:B-1----:R-:W-:Y:S02]  /*0200*/  IMAD.MOV.U32 R2, RZ, RZ, RZ ;  /* 0x000000ffff027224 */ /* 0x002fe400078e00ff */
[----:B--2---:R-:W-:-:S04]  /*0210*/  IMAD.MOV R6, RZ, RZ, -R3 ;  /* 0x000000ffff067224 */ /* 0x004fc800078e0a03 */
[----:B------:R-:W-:Y:S02]  /*0220*/  IMAD R9, R6, R7, RZ ;  /* 0x0000000706097224 */ /* 0x000fe400078e02ff */
[----:B------:R-:W-:Y:S02]  /*0230*/  IMAD.MOV.U32 R6, RZ, RZ, R8 ;  /* 0x000000ffff067224 */ /* 0x000fe400078e0008 */
[----:B------:R-:W-:-:S06]  /*0240*/  IMAD.HI.U32 R3, R3, R9, R2 ;  /* 0x0000000903037227 */ /* 0x000fcc00078e0002 */
[----:B------:R-:W-:-:S04]  /*0250*/  IMAD.HI.U32 R3, R3, R6, RZ ;  /* 0x0000000603037227 */ /* 0x000fc800078e00ff */
[----:B------:R-:W-:-:S05]  /*0260*/  IMAD R0, R3, R0, R6 ;  /* 0x0000000003007224 */ /* 0x000fca00078e0206 */
[----:B------:R-:W-:-:S13]  /*0270*/  ISETP.GT.U32.AND P1, PT, R7, R0, PT ;  /* 0x000000000700720c */ /* 0x000fda0003f24070 */
[----:B------:R-:W-:Y:S01]  /*0280*/  @!P1 IMAD.IADD R0, R0, 0x1, -R7 ;  /* 0x0000000100009824 */ /* 0x000fe200078e0a07 */
[----:B------:R-:W-:Y:S02]  /*0290*/  @!P1 IADD3 R3, R3, 0x1, RZ ;  /* 0x0000000103039810 */ /* 0x000fe40007ffe0ff */
[----:B------:R-:W-:Y:S02]  /*02a0*/  ISETP.NE.AND P1, PT, R4, RZ, PT ;  /* 0x000000ff0400720c */ /* 0x000fe40003f25270 */
[----:B------:R-:W-:Y:S02]  /*02b0*/  ISETP.GE.U32.AND P0, PT, R0, R7, PT ;  /* 0x000000070000720c */ /* 0x000fe40003f06070 */
[----:B------:R-:W-:-:S04]  /*02c0*/  LOP3.LUT R0, R5, R4, RZ, 0x3c, !PT ;  /* 0x0000000405007212 */ /* 0x000fc800078e3cff */
[----:B------:R-:W-:Y:S02]  /*02d0*/  ISETP.GE.AND P2, PT, R0, RZ, PT ;  /* 0x000000ff0000720c */ /* 0x000fe40003f46270 */
[C---:B------:R-:W-:Y:S02]  /*02e0*/  IADD3 R0, R198.reuse, c[0x0][0x178], RZ ;  /* 0x00005e00c6007a10 */ /* 0x040fe40007ffe0ff */
[----:B------:R-:W-:-:S03]  /*02f0*/  IADD3 R198, R198, c[0x0][0x180], RZ ;  /* 0x00006000c6c67a10 */ /* 0x000fc60007ffe0ff */
[----:B------:R-:W-:-:S05]  /*0300*/  @P0 IADD3 R3, R3, 0x1, RZ ;  /* 0x0000000103030810 */ /* 0x000fca0007ffe0ff */
[----:B------:R-:W-:Y:S01]  /*0310*/  IMAD.MOV.U32 R2, RZ, RZ, R3 ;  /* 0x000000ffff027224 */ /* 0x000fe200078e0003 */
[----:B------:R-:W-:-:S03]  /*0320*/  SHF.R.S32.HI R3, RZ, 0x1f, R0 ;  /* 0x0000001fff037819 */ /* 0x000fc60000011400 */
[----:B------:R-:W-:Y:S01]  /*0330*/  @!P2 IMAD.MOV R2, RZ, RZ, -R2 ;  /* 0x000000ffff02a224 */ /* 0x000fe200078e0a02 */
[----:B------:R-:W-:Y:S02]  /*0340*/  @!P1 LOP3.LUT R2, RZ, R4, RZ, 0x33, !PT ;  /* 0x00000004ff029212 */ /* 0x000fe400078e33ff */
[----:B------:R-:W-:-:S03]  /*0350*/  LEA.HI R3, R3, R0, RZ, 0x6 ;  /* 0x0000000003037211 */ /* 0x000fc600078f30ff */
[----:B------:R-:W-:Y:S02]  /*0360*/  IMAD.SHL.U32 R10, R2, 0x8, RZ ;  /* 0x00000008020a7824 */ /* 0x000fe400078e00ff */
[----:B------:R-:W-:-:S03]  /*0370*/  IMAD.MOV R2, RZ, RZ, -R2 ;  /* 0x000000ffff027224 */ /* 0x000fc600078e0a02 */
[----:B------:R-:W-:Y:S01]  /*0380*/  LEA.HI.SX32 R3, R3, -R10, 0x1a ;  /* 0x8000000a03037211 */ /* 0x000fe200078fd2ff */
[----:B------:R-:W-:Y:S02]  /*0390*/  IMAD R9, R4, R2, R5 ;  /* 0x0000000204097224 */ /* 0x000fe400078e0205 */
[----:B------:R-:W-:Y:S01]  /*03a0*/  IMAD.MOV.U32 R2, RZ, RZ, RZ ;  /* 0x000000ffff027224 */ /* 0x000fe200078e00ff */
[----:B------:R-:W-:Y:S02]  /*03b0*/  IMNMX R8, R3, 0x8, PT ;  /* 0x0000000803087817 */ /* 0x000fe40003800200 */
[----:B------:R-:W-:Y:S02]  /*03c0*/  IABS R4, R9 ;  /* 0x0000000900047213 */ /* 0x000fe40000000000 */
[----:B------:R-:W-:-:S04]  /*03d0*/  IABS R7, R8 ;  /* 0x0000000800077213 */ /* 0x000fc80000000000 */
[----:B------:R-:W1:Y:S08]  /*03e0*/  I2F.RP R0, R7 ;  /* 0x0000000700007306 */ /* 0x000e700000209400 */
[----:B-1----:R-:W1:Y:S02]  /*03f0*/  MUFU.RCP R0, R0 ;  /* 0x0000000000007308 */ /* 0x002e640000001000 */
[----:B-1----:R-:W-:-:S06]  /*0400*/  IADD3 R3, R0, 0xffffffe, RZ ;  /* 0x0ffffffe00037810 */ /* 0x002fcc0007ffe0ff */
[----:B------:R-:W1:Y:S02]  /*0410*/  F2I.FTZ.U32.TRUNC.NTZ R3, R3 ;  /* 0x0000000300037305 */ /* 0x000e64000021f000 */
[----:B-1----:R-:W-:-:S04]  /*0420*/  IMAD.MOV R6, RZ, RZ, -R3 ;  /* 0x000000ffff067224 */ /* 0x002fc800078e0a03 */
[----:B------:R-:W-:Y:S01]  /*0430*/  IMAD R5, R6, R7, RZ ;  /* 0x0000000706057224 */ /* 0x000fe200078e02ff */
[----:B------:R-:W-:-:S03]  /*0440*/  IABS R6, R8 ;  /* 0x0000000800067213 */ /* 0x000fc60000000000 */
[----:B------:R-:W-:Y:S02]  /*0450*/  IMAD.HI.U32 R2, R3, R5, R2 ;  /* 0x0000000503027227 */ /* 0x000fe400078e0002 */
[----:B------:R-:W1:Y:S02]  /*0460*/  I2F.RP R5, R11 ;  /* 0x0000000b00057306 */ /* 0x000e640000209400 */
[----:B------:R-:W-:Y:S01]  /*0470*/  IMAD.MOV.U32 R3, RZ, RZ, R4 ;  /* 0x000000ffff037224 */ /* 0x000fe200078e0004 */
[----:B------:R-:W-:Y:S01]  /*0480*/  IABS R4, c[0x0][0x178] ;  /* 0x00005e0000047a13 */ /* 0x000fe20000000000 */
[----:B------:R-:W-:Y:S02]  /*0490*/  IMAD.MOV R0, RZ, RZ, -R6 ;  /* 0x000000ffff007224 */ /* 0x000fe400078e0a06 */
[----:B------:R-:W-:-:S04]  /*04a0*/  IMAD.HI.U32 R2, R2, R3, RZ ;  /* 0x0000000302027227 */ /* 0x000fc800078e00ff */
[----:B------:R-:W-:Y:S02]  /*04b0*/  IMAD R0, R2, R0, R3 ;  /* 0x0000000002007224 */ /* 0x000fe400078e0203 */
[----:B------:R-:W2:Y:S03]  /*04c0*/  I2F.RP R3, R4 ;  /* 0x0000000400037306 */ /* 0x000ea60000209400 */
[----:B------:R-:W-:-:S05]  /*04d0*/  ISETP.GT.U32.AND P1, PT, R7, R0, PT ;  /* 0x000000000700720c */ /* 0x000fca0003f24070 */
[----:B-1----:R-:W1:Y:S08]  /*04e0*/  MUFU.RCP R5, R5 ;  /* 0x0000000500057308 */ /* 0x002e700000001000 */
[----:B------:R-:W-:Y:S01]  /*04f0*/  @!P1 IMAD.IADD R0, R0, 0x1, -R7 ;  /* 0x0000000100009824 */ /* 0x000fe200078e0a07 */
[----:B--2---:R-:W2:Y:S01]  /*0500*/  MUFU.RCP R3, R3 ;  /* 0x0000000300037308 */ /* 0x004ea20000001000 */
[----:B------:R-:W-:-:S02]  /*0510*/  @!P1 IADD3 R2, R2, 0x1, RZ ;  /* 0x0000000102029810 */ /* 0x000fc40007ffe0ff */
[----:B------:R-:W-:Y:S02]  /*0520*/  ISETP.NE.AND P1, PT, R8, RZ, PT ;  /* 0x000000ff0800720c */ /* 0x000fe40003f25270 */
[----:B------:R-:W-:Y:S02]  /*0530*/  ISETP.GE.U32.AND P0, PT, R0, R7, PT ;  /* 0x000000070000720c */ /* 0x000fe40003f06070 */
[----:B------:R-:W-:Y:S02]  /*0540*/  LOP3.LUT R0, R9, R8, RZ, 0x3c, !PT ;  /* 0x0000000809007212 */ /* 0x000fe400078e3cff */
[----:B-1----:R-:W-:Y:S02]  /*0550*/  IADD3 R6, R5, 0xffffffe, RZ ;  /* 0x0ffffffe05067810 */ /* 0x002fe40007ffe0ff */
[----:B------:R-:W-:Y:S02]  /*0560*/  ISETP.GE.AND P2, PT, R0, RZ, PT ;  /* 0x000000ff0000720c */ /* 0x000fe40003f46270 */
[----:B------:R-:W1:Y:S01]  /*0570*/  F2I.FTZ.U32.TRUNC.NTZ R7, R6 ;  /* 0x0000000600077305 */ /* 0x000e62000021f000 */
[----:B------:R-:W-:-:S04]  /*0580*/  SHF.R.U32.HI R0, RZ, 0x6, R15 ;  /* 0x00000006ff007819 */ /* 0x000fc8000001160f */
[----:B------:R-:W-:Y:S02]  /*0590*/  @P0 IADD3 R2, R2, 0x1, RZ ;  /* 0x0000000102020810 */ /* 0x000fe40007ffe0ff */
[----:B------:R-:W-:-:S03]  /*05a0*/  SGXT.U32 R0, R0, 0x1 ;  /* 0x000000010000781a */ /* 0x000fc60000000000 */
[----:B------:R-:W-:Y:S01]  /*05b0*/  IMAD.MOV.U32 R13, RZ, RZ, R2 ;  /* 0x000000ffff0d7224 */ /* 0x000fe200078e0002 */
[----:B--2---:R-:W-:Y:S02]  /*05c0*/  IADD3 R2, R3, 0xffffffe, RZ ;  /* 0x0ffffffe03027810 */ /* 0x004fe40007ffe0ff */
[C---:B------:R-:W-:Y:S01]  /*05d0*/  LOP3.LUT R189, R0.reuse, 0x8, RZ, 0xfc, !PT ;  /* 0x0000000800bd7812 */ /* 0x040fe200078efcff */
[----:B------:R-:W-:Y:S01]  /*05e0*/  @!P2 IMAD.MOV R13, RZ, RZ, -R13 ;  /* 0x000000ffff0da224 */ /* 0x000fe200078e0a0d */
[----:B------:R-:W2:Y:S01]  /*05f0*/  F2I.FTZ.U32.TRUNC.NTZ R3, R2 ;  /* 0x0000000200037305 */ /* 0x000ea2000021f000 */
[----:B------:R-:W-:Y:S01]  /*0600*/  @!P1 LOP3.LUT R13, RZ, R8, RZ, 0x33, !PT ;  /* 0x00000008ff0d9212 */ /* 0x000fe200078e33ff */
[----:B-1----:R-:W-:Y:S01]  /*0610*/  IMAD.MOV R6, RZ, RZ, -R7 ;  /* 0x000000ffff067224 */ /* 0x002fe200078e0a07 */
[C---:B------:R-:W-:Y:S02]  /*0620*/  LOP3.LUT R190, R0.reuse, 0x4, RZ, 0xfc, !PT ;  /* 0x0000000400be7812 */ /* 0x040fe400078efcff */
[C---:B------:R-:W-:Y:S01]  /*0630*/  LOP3.LUT R188, R0.reuse, 0xc, RZ, 0xfc, !PT ;  /* 0x0000000c00bc7812 */ /* 0x040fe200078efcff */
[----:B------:R-:W-:Y:S01]  /*0640*/  IMAD.SHL.U32 R203, R13, 0x40, RZ ;  /* 0x000000400dcb7824 */ /* 0x000fe200078e00ff */
[----:B------:R-:W-:Y:S01]  /*0650*/  LOP3.LUT R187, R0, 0x10, RZ, 0xfc, !PT ;  /* 0x0000001000bb7812 */ /* 0x000fe200078efcff */
[----:B------:R-:W-:Y:S01]  /*0660*/  IMAD R5, R6, R11, RZ ;  /* 0x0000000b06057224 */ /* 0x000fe200078e02ff */
[----:B------:R-:W-:Y:S01]  /*0670*/  LOP3.LUT R186, R0, 0x14, RZ, 0xfc, !PT ;  /* 0x0000001400ba7812 */ /* 0x000fe200078efcff */
[----:B------:R-:W-:Y:S01]  /*0680*/  IMAD.MOV.U32 R6, RZ, RZ, RZ ;  /* 0x000000ffff067224 */ /* 0x000fe200078e00ff */
[----:B------:R-:W-:-:S02]  /*0690*/  LOP3.LUT R234, R203, R0, RZ, 0xfc, !PT ;  /* 0x00000000cbea7212 */ /* 0x000fc400078efcff */
[----:B------:R-:W-:Y:S01]  /*06a0*/  LOP3.LUT R231, R203, 0x6, R0, 0xfe, !PT ;  /* 0x00000006cbe77812 */ /* 0x000fe200078efe00 */
[----:B------:R-:W-:Y:S01]  /*06b0*/  IMAD.HI.U32 R6, R7, R5, R6 ;  /* 0x0000000507067227 */ /* 0x000fe200078e0006 */
[----:B------:R-:W-:Y:S02]  /*06c0*/  IABS R12, R234 ;  /* 0x000000ea000c7213 */ /* 0x000fe40000000000 */
[C---:B------:R-:W-:Y:S01]  /*06d0*/  LOP3.LUT R228, R203.reuse, 0xc, R0, 0xfe, !PT ;  /* 0x0000000ccbe47812 */ /* 0x040fe200078efe00 */
[----:B--2---:R-:W-:Y:S01]  /*06e0*/  IMAD.MOV R2, RZ, RZ, -R3 ;  /* 0x000000ffff027224 */ /* 0x004fe200078e0a03 */
[----:B------:R-:W-:Y:S01]  /*06f0*/  IABS R24, R231 ;  /* 0x000000e700187213 */ /* 0x000fe20000000000 */
[----:B------:R-:W-:Y:S01]  /*0700*/  IMAD.MOV R5, RZ, RZ, -R13 ;  /* 0x000000ffff057224 */ /* 0x000fe200078e0a0d */
[----:B------:R-:W-:Y:S01]  /*0710*/  IABS R32, R228 ;  /* 0x000000e400207213 */ /* 0x000fe20000000000 */
[----:B------:R-:W-:Y:S01]  /*0720*/  IMAD.MOV.U32 R13, RZ, RZ, R2 ;  /* 0x000000ffff0d7224 */ /* 0x000fe200078e0002 */
[C-C-:B------:R-:W-:Y:S01]  /*0730*/  LOP3.LUT R232, R203.reuse, 0x4, R0.reuse, 0xfe, !PT ;  /* 0x00000004cbe87812 */ /* 0x140fe200078efe00 */
[----:B------:R-:W-:Y:S01]  /*0740*/  IMAD.HI.U32 R2, R6, R12, RZ ;  /* 0x0000000c06027227 */ /* 0x000fe200078e00ff */
[----:B------:R-:W-:-:S02]  /*0750*/  LOP3.LUT R226, R203, 0x10, R0, 0xfe, !PT ;  /* 0x00000010cbe27812 */ /* 0x000fc400078efe00 */
[C---:B------:R-:W-:Y:S01]  /*0760*/  LOP3.LUT R229, R203.reuse, 0xa, R0, 0xfe, !PT ;  /* 0x0000000acbe57812 */ /* 0x040fe200078efe00 */
[----:B------:R-:W-:Y:S01]  /*0770*/  IMAD R5, R8, R5, R9 ;  /* 0x0000000508057224 */ /* 0x000fe200078e0209 */
[----:B------:R-:W-:Y:S01]  /*0780*/  IABS R16, R232 ;  /* 0x000000e800107213 */ /* 0x000fe20000000000 */
[----:B------:R-:W-:Y:S01]  /*0790*/  IMAD.MOV R8, RZ, RZ, -R2 ;  /* 0x000000ffff087224 */ /* 0x000fe200078e0a02 */
[--C-:B------:R-:W-:Y:S01]  /*07a0*/  LOP3.LUT R223, R203, 0x16, R0.reuse, 0xfe, !PT ;  /* 0x00000016cbdf7812 */ /* 0x100fe200078efe00 */
[----:B------:R-:W-:Y:S01]  /*07b0*/  IMAD R9, R13, R4, RZ ;  /* 0x000000040d097224 */ /* 0x000fe200078e02ff */
[----:B------:R-:W-:Y:S01]  /*07c0*/  IABS R36, R226 ;  /* 0x000000e200247213 */ /* 0x000fe20000000000 */
[----:B------:R-:W-:Y:S01]  /*07d0*/  IMAD.MOV.U32 R2, RZ, RZ, RZ ;  /* 0x000000ffff027224 */ /* 0x000fe200078e00ff */
[----:B------:R-:W-:Y:S01]  /*07e0*/  IABS R28, R229 ;  /* 0x000000e5001c7213 */ /* 0x000fe20000000000 */
[----:B------:R-:W-:Y:S01]  /*07f0*/  IMAD.IADD R235, R10, 0x1, R5 ;  /* 0x000000010aeb7824 */ /* 0x000fe200078e0205 */
[----:B------:R-:W-:Y:S01]  /*0800*/  IABS R44, R223 ;  /* 0x000000df002c7213 */ /* 0x000fe20000000000 */
[----:B------:R-:W-:Y:S01]  /*0810*/  IMAD.HI.U32 R5, R6, R24, RZ ;  /* 0x0000001806057227 */ /* 0x000fe200078e00ff */
[----:B------:R-:W-:-:S02]  /*0820*/  LOP3.LUT R227, R203, 0xe, R0, 0xfe, !PT ;  /* 0x0000000ecbe37812 */ /* 0x000fc400078efe00 */
[----:B------:R-:W-:Y:S01]  /*0830*/  LOP3.LUT R221, R203, 0x1a, R0, 0xfe, !PT ;  /* 0x0000001acbdd7812 */ /* 0x000fe200078efe00 */
[----:B------:R-:W-:Y:S01]  /*0840*/  IMAD.HI.U32 R2, R3, R9, R2 ;  /* 0x0000000903027227 */ /* 0x000fe200078e0002 */
[C-C-:B------:R-:W-:Y:S02]  /*0850*/  LOP3.LUT R224, R203.reuse, 0x14, R0.reuse, 0xfe, !PT ;  /* 0x00000014cbe07812 */ /* 0x140fe400078efe00 */
[----:B------:R-:W-:Y:S01]  /*0860*/  IABS R34, R227 ;  /* 0x000000e300227213 */ /* 0x000fe20000000000 */
[C---:B------:R-:W-:Y:S01]  /*0870*/  IMAD.HI.U32 R9, R6.reuse, R32, RZ ;  /* 0x0000002006097227 */ /* 0x040fe200078e00ff */
[----:B------:R-:W-:Y:S02]  /*0880*/  LOP3.LUT R218, R203, 0x20, R0, 0xfe, !PT ;  /* 0x00000020cbda7812 */ /* 0x000fe400078efe00 */
[----:B------:R-:W-:Y:S01]  /*0890*/  IABS R50, R221 ;  /* 0x000000dd00327213 */ /* 0x000fe20000000000 */
[----:B------:R-:W-:Y:S01]  /*08a0*/  IMAD.MOV R5, RZ, RZ, -R5 ;  /* 0x000000ffff057224 */ /* 0x000fe200078e0a05 */
[----:B------:R-:W-:Y:S01]  /*08b0*/  IABS R42, R224 ;  /* 0x000000e0002a7213 */ /* 0x000fe20000000000 */
[----:B------:R-:W-:Y:S01]  /*08c0*/  IMAD.MOV R9, RZ, RZ, -R9 ;  /* 0x000000ffff097224 */ /* 0x000fe200078e0a09 */
[----:B------:R-:W-:Y:S01]  /*08d0*/  IABS R58, R218 ;  /* 0x000000da003a7213 */ /* 0x000fe20000000000 */
[----:B------:R-:W-:Y:S01]  /*08e0*/  IMAD R24, R11, R5, R24 ;  /* 0x000000050b187224 */ /* 0x000fe200078e0218 */
[C-C-:B------:R-:W-:Y:S01]  /*08f0*/  LOP3.LUT R222, R203.reuse, 0x18, R0.reuse, 0xfe, !PT ;  /* 0x00000018cbde7812 */ /* 0x140fe200078efe00 */
[----:B------:R-:W-:Y:S01]  /*0900*/  IMAD.HI.U32 R3, R6, R16, RZ ;  /* 0x0000001006037227 */ /* 0x000fe200078e00ff */
[----:B------:R-:W-:-:S02]  /*0910*/  LOP3.LUT R216, R203, 0x24, R0, 0xfe, !PT ;  /* 0x00000024cbd87812 */ /* 0x000fc400078efe00 */
[C-C-:B------:R-:W-:Y:S01]  /*0920*/  LOP3.LUT R219, R203.reuse, 0x1e, R0.reuse, 0xfe, !PT ;  /* 0x0000001ecbdb7812 */ /* 0x140fe200078efe00 */
[C---:B------:R-:W-:Y:S01]  /*0930*/  IMAD.HI.U32 R5, R6.reuse, R36, RZ ;  /* 0x0000002406057227 */ /* 0x040fe200078e00ff */
[----:B------:R-:W-:Y:S02]  /*0940*/  IABS R48, R222 ;  /* 0x000000de00307213 */ /* 0x000fe40000000000 */
[----:B------:R-:W-:Y:S01]  /*0950*/  LOP3.LUT R213, R203, 0x2a, R0, 0xfe, !PT ;  /* 0x0000002acbd57812 */ /* 0x000fe200078efe00 */
[C---:B------:R-:W-:Y:S01]  /*0960*/  IMAD R12, R11.reuse, R8, R12 ;  /* 0x000000080b0c7224 */ /* 0x040fe200078e020c */
[----:B------:R-:W-:Y:S01]  /*0970*/  IABS R62, R216 ;  /* 0x000000d8003e7213 */ /* 0x000fe20000000000 */
[----:B------:R-:W-:Y:S01]  /*0980*/  IMAD R32, R11, R9, R32 ;  /* 0x000000090b207224 */ /* 0x000fe200078e0220 */
[----:B------:R-:W-:Y:S01]  /*0990*/  IABS R56, R219 ;  /* 0x000000db00387213 */ /* 0x000fe20000000000 */
[----:B------:R-:W-:Y:S01]  /*09a0*/  IMAD.HI.U32 R8, R6, R28, RZ ;  /* 0x0000001c06087227 */ /* 0x000fe200078e00ff */
[----:B------:R-:W-:-:S02]  /*09b0*/  IABS R68, R213 ;  /* 0x000000d500447213 */ /* 0x000fc40000000000 */
[C-C-:B------:R-:W-:Y:S01]  /*09c0*/  LOP3.LUT R217, R203.reuse, 0x22, R0.reuse, 0xfe, !PT ;  /* 0x00000022cbd97812 */ /* 0x140fe200078efe00 */
[----:B------:R-:W-:Y:S01]  /*09d0*/  IMAD.MOV R3, RZ, RZ, -R3 ;  /* 0x000000ffff037224 */ /* 0x000fe200078e0a03 */
[C-C-:B------:R-:W-:Y:S01]  /*09e0*/  LOP3.LUT R211, R203.reuse, 0x2e, R0.reuse, 0xfe, !PT ;  /* 0x0000002ecbd37812 */ /* 0x140fe200078efe00 */
[C---:B------:R-:W-:Y:S01]  /*09f0*/  IMAD.HI.U32 R9, R6.reuse, R44, RZ ;  /* 0x0000002c06097227 */ /* 0x040fe200078e00ff */
[C---:B------:R-:W-:Y:S02]  /*0a00*/  LOP3.LUT R214, R203.reuse, 0x28, R0, 0xfe, !PT ;  /* 0x00000028cbd67812 */ /* 0x040fe400078efe00 */
[----:B------:R-:W-:Y:S01]  /*0a10*/  IABS R60, R217 ;  /* 0x000000d9003c7213 */ /* 0x000fe20000000000 */
[----:B------:R-:W-:Y:S01]  /*0a20*/  IMAD.MOV R5, RZ, RZ, -R5 ;  /* 0x000000ffff057224 */ /* 0x000fe200078e0a05 */
[----:B------:R-:W-:Y:S01]  /*0a30*/  IABS R72, R211 ;  /* 0x000000d300487213 */ /* 0x000fe20000000000 */
[----:B------:R-:W-:Y:S01]  /*0a40*/  IMAD.MOV R8, RZ, RZ, -R8 ;  /* 0x000000ffff087224 */ /* 0x000fe200078e0a08 */
[----:B------:R-:W-:Y:S01]  /*0a50*/  LOP3.LUT R207, R203, 0x34, R0, 0xfe, !PT ;  /* 0x00000034cbcf7812 */ /* 0x000fe200078efe00 */
[----:B------:R-:W-:Y:S01]  /*0a60*/  IMAD R16, R11, R3, R16 ;  /* 0x000000030b107224 */ /* 0x000fe200078e0210 */
[----:B------:R-:W-:Y:S01]  /*0a70*/  IABS R66, R214 ;  /* 0x000000d600427213 */ /* 0x000fe20000000000 */
[----:B------:R-:W-:Y:S01]  /*0a80*/  IMAD.MOV R9, RZ, RZ, -R9 ;  /* 0x000000ffff097224 */ /* 0x000fe200078e0a09 */
[----:B------:R-:W-:Y:S01]  /*0a90*/  LOP3.LUT R212, R203, 0x2c, R0, 0xfe, !PT ;  /* 0x0000002ccbd47812 */ /* 0x000fe200078efe00 */
[----:B------:R-:W-:Y:S01]  /*0aa0*/  IMAD R36, R11, R5, R36 ;  /* 0x000000050b247224 */ /* 0x000fe200078e0224 */
[----:B------:R-:W-:Y:S01]  /*0ab0*/  IABS R78, R207 ;  /* 0x000000cf004e7213 */ /* 0x000fe20000000000 */
[----:B------:R-:W-:Y:S01]  /*0ac0*/  IMAD.HI.U32 R3, R6, R34, RZ ;  /* 0x0000002206037227 */ /* 0x000fe200078e00ff */
[----:B------:R-:W-:-:S02]  /*0ad0*/  IABS R70, R212 ;  /* 0x000000d400467213 */ /* 0x000fc40000000000 */
[C-C-:B------:R-:W-:Y:S01]  /*0ae0*/  LOP3.LUT R202, R203.reuse, 0x3e, R0.reuse, 0xfe, !PT ;  /* 0x0000003ecbca7812 */ /* 0x140fe200078efe00 */
[C---:B------:R-:W-:Y:S01]  /*0af0*/  IMAD.HI.U32 R5, R6.reuse, R50, RZ ;  /* 0x0000003206057227 */ /* 0x040fe200078e00ff */
[----:B------:R-:W-:Y:S02]  /*0b00*/  LOP3.LUT R233, R203, 0x2, R0, 0xfe, !PT ;  /* 0x00000002cbe97812 */ /* 0x000fe400078efe00 */
[----:B------:R-:W-:Y:S01]  /*0b10*/  IABS R88, R202 ;  /* 0x000000ca00587213 */ /* 0x000fe20000000000 */
[C---:B------:R-:W-:Y:S01]  /*0b20*/  IMAD R28, R11.reuse, R8, R28 ;  /* 0x000000080b1c7224 */ /* 0x040fe200078e021c */
[----:B------:R-:W-:Y:S01]  /*0b30*/  IABS R14, R233 ;  /* 0x000000e9000e7213 */ /* 0x000fe20000000000 */
[----:B------:R-:W-:Y:S01]  /*0b40*/  IMAD R44, R11, R9, R44 ;  /* 0x000000090b2c7224 */ /* 0x000fe200078e022c */
[----:B------:R-:W-:Y:S01]  /*0b50*/  LOP3.LUT R230, R203, 0x8, R0, 0xfe, !PT ;  /* 0x00000008cbe67812 */ /* 0x000fe200078efe00 */
[----:B------:R-:W-:Y:S01]  /*0b60*/  IMAD.HI.U32 R8, R6, R42, RZ ;  /* 0x0000002a06087227 */ /* 0x000fe200078e00ff */
[----:B------:R-:W-:-:S02]  /*0b70*/  ISETP.GT.U32.AND P4, PT, R11, R12, PT ;  /* 0x0000000c0b00720c */ /* 0x000fc40003f84070 */
[----:B------:R-:W-:Y:S01]  /*0b80*/  IABS R26, R230 ;  /* 0x000000e6001a7213 */ /* 0x000fe20000000000 */
[----:B------:R-:W-:Y:S01]  /*0b90*/  IMAD.MOV R3, RZ, RZ, -R3 ;  /* 0x000000ffff037224 */ /* 0x000fe200078e0a03 */
[C---:B------:R-:W-:Y:S01]  /*0ba0*/  ISETP.GT.U32.AND P2, PT, R11.reuse, R16, PT ;  /* 0x000000100b00720c */ /* 0x040fe20003f44070 */
[C---:B------:R-:W-:Y:S01]  /*0bb0*/  IMAD.HI.U32 R9, R6.reuse, R58, RZ ;  /* 0x0000003a06097227 */ /* 0x040fe200078e00ff */
[C---:B------:R-:W-:Y:S02]  /*0bc0*/  ISETP.GT.U32.AND P0, PT, R11.reuse, R24, PT ;  /* 0x000000180b00720c */ /* 0x040fe40003f04070 */
[----:B------:R-:W-:Y:S01]  /*0bd0*/  ISETP.GT.U32.AND P5, PT, R11, R28, PT ;  /* 0x0000001c0b00720c */ /* 0x000fe20003fa4070 */
[----:B------:R-:W-:Y:S01]  /*0be0*/  IMAD.MOV R5, RZ, RZ, -R5 ;  /* 0x000000ffff057224 */ /* 0x000fe200078e0a05 */
[C---:B------:R-:W-:Y:S01]  /*0bf0*/  LOP3.LUT R225, R203.reuse, 0x12, R0, 0xfe, !PT ;  /* 0x00000012cbe17812 */ /* 0x040fe200078efe00 */
[----:B------:R-:W-:Y:S01]  /*0c00*/  IMAD.MOV R8, RZ, RZ, -R8 ;  /* 0x000000ffff087224 */ /* 0x000fe200078e0a08 */
[----:B------:R-:W-:Y:S01]  /*0c10*/  LOP3.LUT R220, R203, 0x1c, R0, 0xfe, !PT ;  /* 0x0000001ccbdc7812 */ /* 0x000fe200078efe00 */
[C---:B------:R-:W-:Y:S01]  /*0c20*/  IMAD R34, R11.reuse, R3, R34 ;  /* 0x000000030b227224 */ /* 0x040fe200078e0222 */
[----:B------:R-:W-:Y:S01]  /*0c30*/  IABS R38, R225 ;  /* 0x000000e100267213 */ /* 0x000fe20000000000 */
[----:B------:R-:W-:Y:S01]  /*0c40*/  IMAD.MOV R9, RZ, RZ, -R9 ;  /* 0x000000ffff097224 */ /* 0x000fe200078e0a09 */
[----:B------:R-:W-:Y:S01]  /*0c50*/  IABS R54, R220 ;  /* 0x000000dc00367213 */ /* 0x000fe20000000000 */
[----:B------:R-:W-:Y:S01]  /*0c60*/  IMAD R50, R11, R5, R50 ;  /* 0x000000050b327224 */ /* 0x000fe200078e0232 */
[C-C-:B------:R-:W-:Y:S01]  /*0c70*/  LOP3.LUT R215, R203.reuse, 0x26, R0.reuse, 0xfe, !PT ;  /* 0x00000026cbd77812 */ /* 0x140fe200078efe00 */
[----:B------:R-:W-:Y:S01]  /*0c80*/  IMAD.HI.U32 R3, R6, R48, RZ ;  /* 0x0000003006037227 */ /* 0x000fe200078e00ff */
[----:B------:R-:W-:-:S02]  /*0c90*/  LOP3.LUT R208, R203, 0x32, R0, 0xfe, !PT ;  /* 0x00000032cbd07812 */ /* 0x000fc400078efe00 */
[----:B------:R-:W-:Y:S01]  /*0ca0*/  IABS R64, R215 ;  /* 0x000000d700407213 */ /* 0x000fe20000000000 */
[C---:B------:R-:W-:Y:S01]  /*0cb0*/  IMAD.HI.U32 R5, R6.reuse, R62, RZ ;  /* 0x0000003e06057227 */ /* 0x040fe200078e00ff */
[----:B------:R-:W-:Y:S02]  /*0cc0*/  LOP3.LUT R210, R203, 0x30, R0, 0xfe, !PT ;  /* 0x00000030cbd27812 */ /* 0x000fe400078efe00 */
[----:B------:R-:W-:Y:S01]  /*0cd0*/  IABS R76, R208 ;  /* 0x000000d0004c7213 */ /* 0x000fe20000000000 */
[C---:B------:R-:W-:Y:S01]  /*0ce0*/  IMAD R42, R11.reuse, R8, R42 ;  /* 0x000000080b2a7224 */ /* 0x040fe200078e022a */
[----:B------:R-:W-:Y:S01]  /*0cf0*/  IABS R74, R210 ;  /* 0x000000d2004a7213 */ /* 0x000fe20000000000 */
[----:B------:R-:W-:Y:S01]  /*0d00*/  IMAD R58, R11, R9, R58 ;  /* 0x000000090b3a7224 */ /* 0x000fe200078e023a */
[C-C-:B------:R-:W-:Y:S01]  /*0d10*/  LOP3.LUT R206, R203.reuse, 0x36, R0.reuse, 0xfe, !PT ;  /* 0x00000036cbce7812 */ /* 0x140fe200078efe00 */
[----:B------:R-:W-:Y:S01]  /*0d20*/  IMAD.HI.U32 R8, R6, R56, RZ ;  /* 0x0000003806087227 */ /* 0x000fe200078e00ff */
[----:B------:R-:W-:-:S02]  /*0d30*/  LOP3.LUT R205, R203, 0x38, R0, 0xfe, !PT ;  /* 0x00000038cbcd7812 */ /* 0x000fc400078efe00 */
[----:B------:R-:W-:Y:S01]  /*0d40*/  IABS R80, R206 ;  /* 0x000000ce00507213 */ /* 0x000fe20000000000 */
[----:B------:R-:W-:Y:S01]  /*0d50*/  IMAD.MOV R3, RZ, RZ, -R3 ;  /* 0x000000ffff037224 */ /* 0x000fe200078e0a03 */
[C-C-:B------:R-:W-:Y:S01]  /*0d60*/  LOP3.LUT R204, R203.reuse, 0x3a, R0.reuse, 0xfe, !PT ;  /* 0x0000003acbcc7812 */ /* 0x140fe200078efe00 */
[----:B------:R-:W-:Y:S01]  /*0d70*/  IMAD.HI.U32 R9, R6, R68, RZ ;  /* 0x0000004406097227 */ /* 0x000fe200078e00ff */
[----:B------:R-:W-:Y:S02]  /*0d80*/  LOP3.LUT R203, R203, 0x3c, R0, 0xfe, !PT ;  /* 0x0000003ccbcb7812 */ /* 0x000fe400078efe00 */
[----:B------:R-:W-:Y:S01]  /*0d90*/  IABS R82, R205 ;  /* 0x000000cd00527213 */ /* 0x000fe20000000000 */
[----:B------:R-:W-:Y:S01]  /*0da0*/  IMAD.MOV R5, RZ, RZ, -R5 ;  /* 0x000000ffff057224 */ /* 0x000fe200078e0a05 */
[----:B------:R-:W-:Y:S01]  /*0db0*/  IABS R84, R204 ;  /* 0x000000cc00547213 */ /* 0x000fe20000000000 */
[----:B------:R-:W-:Y:S01]  /*0dc0*/  IMAD.MOV R8, RZ, RZ, -R8 ;  /* 0x000000ffff087224 */ /* 0x000fe200078e0a08 */
[----:B------:R-:W-:Y:S01]  /*0dd0*/  IABS R86, R203 ;  /* 0x000000cb00567213 */ /* 0x000fe20000000000 */
[C---:B------:R-:W-:Y:S01]  /*0de0*/  IMAD R48, R11.reuse, R3, R48 ;  /* 0x000000030b307224 */ /* 0x040fe200078e0230 */
[C---:B------:R-:W-:Y:S01]  /*0df0*/  LOP3.LUT R185, R0.reuse, 0x18, RZ, 0xfc, !PT ;  /* 0x0000001800b97812 */ /* 0x040fe200078efcff */
[----:B------:R-:W-:Y:S01]  /*0e00*/  IMAD.MOV R9, RZ, RZ, -R9 ;  /* 0x000000ffff097224 */ /* 0x000fe200078e0a09 */
[C---:B------:R-:W-:Y:S01]  /*0e10*/  LOP3.LUT R184, R0.reuse, 0x1c, RZ, 0xfc, !PT ;  /* 0x0000001c00b87812 */ /* 0x040fe200078efcff */
[----:B------:R-:W-:Y:S01]  /*0e20*/  IMAD R62, R11, R5, R62 ;  /* 0x000000050b3e7224 */ /* 0x000fe200078e023e */
[----:B------:R-:W-:Y:S01]  /*0e30*/  LOP3.LUT R251, R0, 0x20, RZ, 0xfc, !PT ;  /* 0x0000002000fb7812 */ /* 0x000fe200078efcff */
[----:B------:R-:W-:Y:S01]  /*0e40*/  IMAD.HI.U32 R3, R6, R60, RZ ;  /* 0x0000003c06037227 */ /* 0x000fe200078e00ff */
[----:B------:R-:W-:-:S02]  /*0e50*/  LOP3.LUT R249, R0, 0x24, RZ, 0xfc, !PT ;  /* 0x0000002400f97812 */ /* 0x000fc400078efcff */
[----:B------:R-:W-:Y:S01]  /*0e60*/  LOP3.LUT R247, R0, 0x28, RZ, 0xfc, !PT ;  /* 0x0000002800f77812 */ /* 0x000fe200078efcff */
[----:B------:R-:W-:Y:S01]  /*0e70*/  IMAD.HI.U32 R5, R6, R72, RZ ;  /* 0x0000004806057227 */ /* 0x000fe200078e00ff */
[C---:B------:R-:W-:Y:S02]  /*0e80*/  LOP3.LUT R245, R0.reuse, 0x2c, RZ, 0xfc, !PT ;  /* 0x0000002c00f57812 */ /* 0x040fe400078efcff */
[C---:B------:R-:W-:Y:S01]  /*0e90*/  LOP3.LUT R243, R0.reuse, 0x30, RZ, 0xfc, !PT ;  /* 0x0000003000f37812 */ /* 0x040fe200078efcff */
[C---:B------:R-:W-:Y:S01]  /*0ea0*/  IMAD R56, R11.reuse, R8, R56 ;  /* 0x000000080b387224 */ /* 0x040fe200078e0238 */
[C---:B------:R-:W-:Y:S01]  /*0eb0*/  LOP3.LUT R241, R0.reuse, 0x34, RZ, 0xfc, !PT ;  /* 0x0000003400f17812 */ /* 0x040fe200078efcff */
[----:B------:R-:W-:Y:S01]  /*0ec0*/  IMAD R68, R11, R9, R68 ;  /* 0x000000090b447224 */ /* 0x000fe200078e0244 */
[----:B------:R-:W-:Y:S01]  /*0ed0*/  LOP3.LUT R239, R0, 0x38, RZ, 0xfc, !PT ;  /* 0x0000003800ef7812 */ /* 0x000fe200078efcff */
[----:B------:R-:W-:Y:S01]  /*0ee0*/  IMAD.HI.U32 R8, R6, R66, RZ ;  /* 0x0000004206087227 */ /* 0x000fe200078e00ff */
[----:B------:R-:W-:-:S02]  /*0ef0*/  LOP3.LUT R237, R0, 0x3c, RZ, 0xfc, !PT ;  /* 0x0000003c00ed7812 */ /* 0x000fc400078efcff */
[C---:B------:R-:W-:Y:S01]  /*0f00*/  LOP3.LUT R182, R0.reuse, 0x2, RZ, 0xfc, !PT ;  /* 0x0000000200b67812 */ /* 0x040fe200078efcff */
[----:B------:R-:W-:Y:S01]  /*0f10*/  IMAD.MOV R3, RZ, RZ, -R3 ;  /* 0x000000ffff037224 */ /* 0x000fe200078e0a03 */
[C---:B------:R-:W-:Y:S01]  /*0f20*/  LOP3.LUT R183, R0.reuse, 0x6, RZ, 0xfc, !PT ;  /* 0x0000000600b77812 */ /* 0x040fe200078efcff */
[----:B------:R-:W-:Y:S01]  /*0f30*/  IMAD.MOV R9, RZ, RZ, -R5 ;  /* 0x000000ffff097224 */ /* 0x000fe200078e0a05 */
[----:B------:R-:W-:Y:S01]  /*0f40*/  LOP3.LUT R209, R0, 0xa, RZ, 0xfc, !PT ;  /* 0x0000000a00d17812 */ /* 0x000fe200078efcff */
[----:B------:R-:W-:Y:S01]  /*0f50*/  IMAD.HI.U32 R5, R6, R78, RZ ;  /* 0x0000004e06057227 */ /* 0x000fe200078e00ff */
[C---:B------:R-:W-:Y:S02]  /*0f60*/  LOP3.LUT R197, R0.reuse, 0xe, RZ, 0xfc, !PT ;  /* 0x0000000e00c57812 */ /* 0x040fe400078efcff */
[C---:B------:R-:W-:Y:S01]  /*0f70*/  LOP3.LUT R196, R0.reuse, 0x12, RZ, 0xfc, !PT ;  /* 0x0000001200c47812 */ /* 0x040fe200078efcff */
[----:B------:R-:W-:Y:S01]  /*0f80*/  IMAD.MOV R8, RZ, RZ, -R8 ;  /* 0x000000ffff087224 */ /* 0x000fe200078e0a08 */
        /* <DEDUP_REMOVED lines=17> */
[----:B------:R-:W-:Y:S02]  /*10a0*/  IMAD R70, R11, R8, R70 ;  /* 0x000000080b467224 */ /* 0x000fe400078e0246 */
[----:B------:R-:W-:-:S04]  /*10b0*/  IMAD.HI.U32 R7, R6, R14, RZ ;  /* 0x0000000e06077227 */ /* 0x000fc800078e00ff */
[----:B------:R-:W-:Y:S02]  /*10c0*/  IMAD.MOV R8, RZ, RZ, -R5 ;  /* 0x000000ffff087224 */ /* 0x000fe400078e0a05 */
[----:B------:R-:W-:Y:S02]  /*10d0*/  IMAD.MOV R7, RZ, RZ, -R7 ;  /* 0x000000ffff077224 */ /* 0x000fe400078e0a07 */
[C---:B------:R-:W-:Y:S02]  /*10e0*/  IMAD R88, R11.reuse, R8, R88 ;  /* 0x000000080b587224 */ /* 0x040fe400078e0258 */
[C---:B------:R-:W-:Y:S02]  /*10f0*/  IMAD R14, R11.reuse, R7, R14 ;  /* 0x000000070b0e7224 */ /* 0x040fe400078e020e */
[----:B------:R-:W-:Y:S01]  /*1100*/  IMAD.HI.U32 R7, R6, R26, RZ ;  /* 0x0000001a06077227 */ /* 0x000fe200078e00ff */
[C---:B------:R-:W-:Y:S02]  /*1110*/  ISETP.GT.U32.AND P6, PT, R11.reuse, R88, PT ;  /* 0x000000580b00720c */ /* 0x040fe40003fc4070 */
[----:B------:R-:W-:Y:S01]  /*1120*/  ISETP.GT.U32.AND P1, PT, R11, R14, PT ;  /* 0x0000000e0b00720c */ /* 0x000fe20003f24070 */
[----:B------:R-:W-:-:S02]  /*1130*/  IMAD.MOV R7, RZ, RZ, -R7 ;  /* 0x000000ffff077224 */ /* 0x000fc400078e0a07 */
[--C-:B------:R-:W-:Y:S01]  /*1140*/  @!P4 IMAD.IADD R12, R12, 0x1, -R11.reuse ;  /* 0x000000010c0cc824 */ /* 0x100fe200078e0a0b */
[C---:B------:R-:W-:Y:S01]  /*1150*/  ISETP.GT.U32.AND P4, PT, R11.reuse, R34, PT ;  /* 0x000000220b00720c */ /* 0x040fe20003f84070 */
[C---:B------:R-:W-:Y:S02]  /*1160*/  IMAD R26, R11.reuse, R7, R26 ;  /* 0x000000070b1a7224 */ /* 0x040fe400078e021a */
[--C-:B------:R-:W-:Y:S02]  /*1170*/  @!P2 IMAD.IADD R16, R16, 0x1, -R11.reuse ;  /* 0x000000011010a824 */ /* 0x100fe400078e0a0b */
[--C-:B------:R-:W-:Y:S01]  /*1180*/  @!P0 IMAD.IADD R24, R24, 0x1, -R11.reuse ;  /* 0x0000000118188824 */ /* 0x100fe200078e0a0b */
[C---:B------:R-:W-:Y:S01]  /*1190*/  ISETP.GT.U32.AND P3, PT, R11.reuse, R26, PT ;  /* 0x0000001a0b00720c */ /* 0x040fe20003f64070 */
[--C-:B------:R-:W-:Y:S01]  /*11a0*/  @!P6 IMAD.IADD R88, R88, 0x1, -R11.reuse ;  /* 0x000000015858e824 */ /* 0x100fe200078e0a0b */
[C---:B------:R-:W-:Y:S01]  /*11b0*/  ISETP.GT.U32.AND P6, PT, R11.reuse, R32, PT ;  /* 0x000000200b00720c */ /* 0x040fe20003fc4070 */
[--C-:B------:R-:W-:Y:S01]  /*11c0*/  @!P1 IMAD.IADD R14, R14, 0x1, -R11.reuse ;  /* 0x000000010e0e9824 */ /* 0x100fe200078e0a0b */
[C---:B------:R-:W-:Y:S01]  /*11d0*/  ISETP.GT.U32.AND P1, PT, R11.reuse, R36, PT ;  /* 0x000000240b00720c */ /* 0x040fe20003f24070 */
[--C-:B------:R-:W-:Y:S01]  /*11e0*/  @!P5 IMAD.IADD R28, R28, 0x1, -R11.reuse ;  /* 0x000000011c1cd824 */ /* 0x100fe200078e0a0b */
[C---:B------:R-:W-:Y:S01]  /*11f0*/  ISETP.GT.U32.AND P2, PT, R11.reuse, R88, PT ;  /* 0x000000580b00720c */ /* 0x040fe20003f44070 */
[----:B------:R-:W-:Y:S01]  /*1200*/  @!P4 IMAD.IADD R34, R34, 0x1, -R11 ;  /* 0x000000012222c824 */ /* 0x000fe200078e0a0b */
[C---:B------:R-:W-:Y:S01]  /*1210*/  ISETP.GT.U32.AND P4, PT, R11.reuse, R24, PT ;  /* 0x000000180b00720c */ /* 0x040fe20003f84070 */
[----:B------:R-:W-:Y:S01]  /*1220*/  IMAD.HI.U32 R7, R6, R38, RZ ;  /* 0x0000002606077227 */ /* 0x000fe200078e00ff */
[----:B------:R-:W-:-:S02]  /*1230*/  ISETP.GT.U32.AND P0, PT, R11, R12, PT ;  /* 0x0000000c0b00720c */ /* 0x000fc40003f04070 */
[C---:B------:R-:W-:Y:S01]  /*1240*/  ISETP.GT.U32.AND P5, PT, R11.reuse, R16, PT ;  /* 0x000000100b00720c */ /* 0x040fe20003fa4070 */
        /* <DEDUP_REMOVED lines=11> */
[----:B------:R-:W-:Y:S01]  /*1300*/  ISETP.GT.U32.AND P0, PT, R11, R32, PT ;  /* 0x000000200b00720c */ /* 0x000fe20003f04070 */
[----:B------:R-:W-:-:S02]  /*1310*/  IMAD.MOV R7, RZ, RZ, -R7 ;  /* 0x000000ffff077224 */ /* 0x000fc400078e0a07 */
[--C-:B------:R-:W-:Y:S01]  /*1320*/  @!P3 IMAD.IADD R14, R14, 0x1, -R11.reuse ;  /* 0x000000010e0eb824 */ /* 0x100fe200078e0a0b */
[C---:B------:R-:W-:Y:S01]  /*1330*/  ISETP.GT.U32.AND P3, PT, R11.reuse, R36, PT ;  /* 0x000000240b00720c */ /* 0x040fe20003f64070 */
[C---:B------:R-:W-:Y:S02]  /*1340*/  IMAD R38, R11.reuse, R7, R38 ;  /* 0x000000070b267224 */ /* 0x040fe400078e0226 */
[--C-:B------:R-:W-:Y:S01]  /*1350*/  @!P1 IMAD.IADD R26, R26, 0x1, -R11.reuse ;  /* 0x000000011a1a9824 */ /* 0x100fe200078e0a0b */
[C---:B------:R-:W-:Y:S01]  /*1360*/  ISETP.GT.U32.AND P1, PT, R11.reuse, R44, PT ;  /* 0x0000002c0b00720c */ /* 0x040fe20003f24070 */
[----:B------:R-:W-:Y:S01]  /*1370*/  @!P2 IMAD.IADD R28, R28, 0x1, -R11 ;  /* 0x000000011c1ca824 */ /* 0x000fe200078e0a0b */
[----:B------:R-:W-:Y:S01]  /*1380*/  ISETP.GT.U32.AND P2, PT, R11, R48, PT ;  /* 0x000000300b00720c */ /* 0x000fe20003f44070 */
[----:B------:R-:W-:-:S04]  /*1390*/  IMAD.HI.U32 R7, R6, R54, RZ ;  /* 0x0000003606077227 */ /* 0x000fc800078e00ff */
[----:B------:R-:W-:Y:S01]  /*13a0*/  @!P4 IMAD.IADD R42, R42, 0x1, -R11 ;  /* 0x000000012a2ac824 */ /* 0x000fe200078e0a0b */
[C---:B------:R-:W-:Y:S01]  /*13b0*/  ISETP.GT.U32.AND P4, PT, R11.reuse, R60, PT ;  /* 0x0000003c0b00720c */ /* 0x040fe20003f84070 */
[----:B------:R-:W-:Y:S02]  /*13c0*/  IMAD.MOV R7, RZ, RZ, -R7 ;  /* 0x000000ffff077224 */ /* 0x000fe400078e0a07 */
[----:B------:R-:W-:Y:S01]  /*13d0*/  @!P0 IMAD.IADD R32, R32, 0x1, -R11 ;  /* 0x0000000120208824 */ /* 0x000fe200078e0a0b */
[C---:B------:R-:W-:Y:S01]  /*13e0*/  ISETP.GT.U32.AND P0, PT, R11.reuse, R50, PT ;  /* 0x000000320b00720c */ /* 0x040fe20003f04070 */
[----:B------:R-:W-:Y:S02]  /*13f0*/  IMAD R54, R11, R7, R54 ;  /* 0x000000070b367224 */ /* 0x000fe400078e0236 */
[----:B------:R-:W-:-:S04]  /*1400*/  IMAD.HI.U32 R7, R6, R64, RZ ;  /* 0x0000004006077227 */ /* 0x000fc800078e00ff */
[--C-:B------:R-:W-:Y:S01]  /*1410*/  @!P1 IMAD.IADD R44, R44, 0x1, -R11.reuse ;  /* 0x000000012c2c9824 */ /* 0x100fe200078e0a0b */
[C---:B------:R-:W-:Y:S01]  /*1420*/  ISETP.GT.U32.AND P1, PT, R11.reuse, R62, PT ;  /* 0x0000003e0b00720c */ /* 0x040fe20003f24070 */
[----:B------:R-:W-:Y:S02]  /*1430*/  @!P2 IMAD.IADD R48, R48, 0x1, -R11 ;  /* 0x000000013030a824 */ /* 0x000fe400078e0a0b */
[----:B------:R-:W-:Y:S02]  /*1440*/  IMAD.MOV R7, RZ, RZ, -R7 ;  /* 0x000000ffff077224 */ /* 0x000fe400078e0a07 */
[--C-:B------:R-:W-:Y:S01]  /*1450*/  @!P4 IMAD.IADD R60, R60, 0x1, -R11.reuse ;  /* 0x000000013c3cc824 */ /* 0x100fe200078e0a0b */
[C---:B------:R-:W-:Y:S01]  /*1460*/  ISETP.GT.U32.AND P4, PT, R11.reuse, R48, PT ;  /* 0x000000300b00720c */ /* 0x040fe20003f84070 */
[C---:B------:R-:W-:Y:S02]  /*1470*/  IMAD R64, R11.reuse, R7, R64 ;  /* 0x000000070b407224 */ /* 0x040fe400078e0240 */
[----:B------:R-:W-:Y:S01]  /*1480*/  @!P0 IMAD.IADD R50, R50, 0x1, -R11 ;  /* 0x0000000132328824 */ /* 0x000fe200078e0a0b */
[C---:B------:R-:W-:Y:S01]  /*1490*/  ISETP.GT.U32.AND P0, PT, R11.reuse, R66, PT ;  /* 0x000000420b00720c */ /* 0x040fe20003f04070 */
[----:B------:R-:W-:Y:S01]  /*14a0*/  IMAD.HI.U32 R3, R6, R76, RZ ;  /* 0x0000004c06037227 */ /* 0x000fe200078e00ff */
[----:B------:R-:W-:-:S03]  /*14b0*/  ISETP.GT.U32.AND P2, PT, R11, R64, PT ;  /* 0x000000400b00720c */ /* 0x000fc60003f44070 */
[----:B------:R-:W-:Y:S01]  /*14c0*/  @!P1 IMAD.IADD R62, R62, 0x1, -R11 ;  /* 0x000000013e3e9824 */ /* 0x000fe200078e0a0b */
[----:B------:R-:W-:Y:S01]  /*14d0*/  ISETP.GT.U32.AND P1, PT, R11, R50, PT ;  /* 0x000000320b00720c */ /* 0x000fe20003f24070 */
[----:B------:R-:W-:-:S04]  /*14e0*/  IMAD.HI.U32 R7, R6, R74, RZ ;  /* 0x0000004a06077227 */ /* 0x000fc800078e00ff */
[----:B------:R-:W-:Y:S01]  /*14f0*/  @!P4 IMAD.IADD R48, R48, 0x1, -R11 ;  /* 0x000000013030c824 */ /* 0x000fe200078e0a0b */
[C---:B------:R-:W-:Y:S01]  /*1500*/  ISETP.GT.U32.AND P4, PT, R11.reuse, R62, PT ;  /* 0x0000003e0b00720c */ /* 0x040fe20003f84070 */
[----:B------:R-:W-:Y:S02]  /*1510*/  IMAD.MOV R3, RZ, RZ, -R3 ;  /* 0x000000ffff037224 */ /* 0x000fe400078e0a03 */
[----:B------:R-:W-:Y:S02]  /*1520*/  IMAD.MOV R7, RZ, RZ, -R7 ;  /* 0x000000ffff077224 */ /* 0x000fe400078e0a07 */
[----:B------:R-:W-:Y:S02]  /*1530*/  @!P2 IMAD.IADD R64, R64, 0x1, -R11 ;  /* 0x000000014040a824 */ /* 0x000fe400078e0a0b */
[C---:B------:R-:W-:Y:S02]  /*1540*/  IMAD R76, R11.reuse, R3, R76 ;  /* 0x000000030b4c7224 */ /* 0x040fe400078e024c */
[----:B------:R-:W-:-:S02]  /*1550*/  IMAD R74, R11, R7, R74 ;  /* 0x000000070b4a7224 */ /* 0x000fc400078e024a */
[----:B------:R-:W-:-:S04]  /*1560*/  IMAD.HI.U32 R3, R6, R80, RZ ;  /* 0x0000005006037227 */ /* 0x000fc800078e00ff */
[--C-:B------:R-:W-:Y:S01]  /*1570*/  @!P5 IMAD.IADD R16, R16, 0x1, -R11.reuse ;  /* 0x000000011010d824 */ /* 0x100fe200078e0a0b */
[C---:B------:R-:W-:Y:S01]  /*1580*/  ISETP.GT.U32.AND P5, PT, R11.reuse, R38, PT ;  /* 0x000000260b00720c */ /* 0x040fe20003fa4070 */
[----:B------:R-:W-:Y:S01]  /*1590*/  @!P1 IMAD.IADD R50, R50, 0x1, -R11 ;  /* 0x0000000132329824 */ /* 0x000fe200078e0a0b */
[C---:B------:R-:W-:Y:S01]  /*15a0*/  ISETP.GT.U32.AND P1, PT, R11.reuse, R64, PT ;  /* 0x000000400b00720c */ /* 0x040fe20003f24070 */
[----:B------:R-:W-:Y:S02]  /*15b0*/  IMAD.MOV R7, RZ, RZ, -R3 ;  /* 0x000000ffff077224 */ /* 0x000fe400078e0a03 */
[--C-:B------:R-:W-:Y:S01]  /*15c0*/  @!P6 IMAD.IADD R34, R34, 0x1, -R11.reuse ;  /* 0x000000012222e824 */ /* 0x100fe200078e0a0b */
[C---:B------:R-:W-:Y:S01]  /*15d0*/  ISETP.GT.U32.AND P6, PT, R11.reuse, R54, PT ;  /* 0x000000360b00720c */ /* 0x040fe20003fc4070 */
[--C-:B------:R-:W-:Y:S01]  /*15e0*/  @!P3 IMAD.IADD R36, R36, 0x1, -R11.reuse ;  /* 0x000000012424b824 */ /* 0x100fe200078e0a0b */
[C---:B------:R-:W-:Y:S01]  /*15f0*/  ISETP.GT.U32.AND P3, PT, R11.reuse, R56, PT ;  /* 0x000000380b00720c */ /* 0x040fe20003f64070 */
[----:B------:R-:W-:Y:S01]  /*1600*/  @!P4 IMAD.IADD R62, R62, 0x1, -R11 ;  /* 0x000000013e3ec824 */ /* 0x000fe200078e0a0b */
[----:B------:R-:W-:Y:S01]  /*1610*/  ISETP.GT.U32.AND P4, PT, R11, R74, PT ;  /* 0x0000004a0b00720c */ /* 0x000fe20003f84070 */
[----:B------:R-:W-:-:S04]  /*1620*/  IMAD.HI.U32 R3, R6, R82, RZ ;  /* 0x0000005206037227 */ /* 0x000fc800078e00ff */
[----:B------:R-:W-:-:S04]  /*1630*/  IMAD.HI.U32 R5, R6, R84, RZ ;  /* 0x0000005406057227 */ /* 0x000fc800078e00ff */
[----:B------:R-:W-:-:S04]  /*1640*/  IMAD.HI.U32 R6, R6, R86, RZ ;  /* 0x0000005606067227 */ /* 0x000fc800078e00ff */
[----:B------:R-:W-:Y:S02]  /*1650*/  IMAD.MOV R6, RZ, RZ, -R6 ;  /* 0x000000ffff067224 */ /* 0x000fe400078e0a06 */
[--C-:B------:R-:W-:Y:S01]  /*1660*/  @!P5 IMAD.IADD R38, R38, 0x1, -R11.reuse ;  /* 0x000000012626d824 */ /* 0x100fe200078e0a0b */
[C---:B------:R-:W-:Y:S01]  /*1670*/  ISETP.GT.U32.AND P5, PT, R11.reuse, R58, PT ;  /* 0x0000003a0b00720c */ /* 0x040fe20003fa4070 */
[C---:B------:R-:W-:Y:S02]  /*1680*/  IMAD R86, R11.reuse, R6, R86 ;  /* 0x000000060b567224 */ /* 0x040fe400078e0256 */
        /* <DEDUP_REMOVED lines=12> */
[C---:B------:R-:W-:Y:S01]  /*1750*/  IMAD R80, R11.reuse, R7, R80 ;  /* 0x000000070b507224 */ /* 0x040fe200078e0250 */
[----:B------:R-:W-:Y:S01]  /*1760*/  ISETP.GT.U32.AND P5, PT, R11, R44, PT ;  /* 0x0000002c0b00720c */ /* 0x000fe20003fa4070 */
[----:B------:R-:W-:Y:S01]  /*1770*/  @!P1 IMAD.IADD R76, R76, 0x1, -R11 ;  /* 0x000000014c4c9824 */ /* 0x000fe200078e0a0b */
[----:B------:R-:W-:Y:S01]  /*1780*/  ISETP.GE.AND P1, PT, R0, c[0x0][0x180], PT ;  /* 0x0000600000007a0c */ /* 0x000fe20003f26270 */
[----:B------:R-:W-:-:S02]  /*1790*/  IMAD.MOV R3, RZ, RZ, -R3 ;  /* 0x000000ffff037224 */ /* 0x000fc400078e0a03 */
        /* <DEDUP_REMOVED lines=8> */
[----:B------:R-:W-:Y:S01]  /*1820*/  IMAD R82, R11, R3, R82 ;  /* 0x000000030b527224 */ /* 0x000fe200078e0252 */
[----:B------:R-:W-:Y:S01]  /*1830*/  SHF.R.S32.HI R3, RZ, 0x6, R15 ;  /* 0x00000006ff037819 */ /* 0x000fe2000001140f */
[----:B------:R-:W-:-:S02]  /*1840*/  IMAD.MOV.U32 R20, RZ, RZ, R14 ;  /* 0x000000ffff147224 */ /* 0x000fc400078e000e */
        /* <DEDUP_REMOVED lines=11> */
[----:B------:R-:W-:Y:S01]  /*1900*/  ISETP.GT.AND P6, PT, R198, 0x3f, PT ;  /* 0x0000003fc600780c */ /* 0x000fe20003fc4270 */
[----:B------:R-:W-:Y:S01]  /*1910*/  IMAD R72, R11, R9, R72 ;  /* 0x000000090b487224 */ /* 0x000fe200078e0248 */
[----:B------:R-:W-:Y:S01]  /*1920*/  SGXT R3, R3, 0x1 ;  /* 0x000000010303781a */ /* 0x000fe20000000200 */
[--C-:B------:R-:W-:Y:S01]  /*1930*/  @!P5 IMAD.IADD R60, R60, 0x1, -R11.reuse ;  /* 0x000000013c3cd824 */ /* 0x100fe200078e0a0b */
[----:B------:R-:W-:Y:S01]  /*1940*/  SEL R22, RZ, 0x4, !P6 ;  /* 0x00000004ff167807 */ /* 0x000fe20007000000 */
[--C-:B------:R-:W-:Y:S01]  /*1950*/  @!P3 IMAD.IADD R70, R70, 0x1, -R11.reuse ;  /* 0x000000014646b824 */ /* 0x100fe200078e0a0b */
[----:B------:R-:W-:Y:S01]  /*1960*/  ISETP.GT.U32.AND P3, PT, R11, R82, PT ;  /* 0x000000520b00720c */ /* 0x000fe20003f64070 */
[--C-:B------:R-:W-:Y:S01]  /*1970*/  @!P4 IMAD.IADD R86, R86, 0x1, -R11.reuse ;  /* 0x000000015656c824 */ /* 0x100fe200078e0a0b */
[----:B------:R-:W-:Y:S01]  /*1980*/  ISETP.GE.AND P4, PT, R233, RZ, PT ;  /* 0x000000ffe900720c */ /* 0x000fe20003f86270 */
[--C-:B------:R-:W-:Y:S01]  /*1990*/  @!P2 IMAD.IADD R78, R78, 0x1, -R11.reuse ;  /* 0x000000014e4ea824 */ /* 0x100fe200078e0a0b */
[C---:B------:R-:W-:Y:S01]  /*19a0*/  ISETP.GT.U32.AND P2, PT, R11.reuse, R68, PT ;  /* 0x000000440b00720c */ /* 0x040fe20003f44070 */
[----:B------:R-:W-:Y:S01]  /*19b0*/  @!P0 IMAD.IADD R80, R80, 0x1, -R11 ;  /* 0x0000000150508824 */ /* 0x000fe200078e0a0b */
[C---:B------:R-:W-:Y:S01]  /*19c0*/  ISETP.GT.U32.AND P0, PT, R11.reuse, R70, PT ;  /* 0x000000460b00720c */ /* 0x040fe20003f04070 */
[----:B------:R-:W-:Y:S01]  /*19d0*/  IMAD.MOV R5, RZ, RZ, -R5 ;  /* 0x000000ffff057224 */ /* 0x000fe200078e0a05 */
[----:B------:R-:W-:Y:S01]  /*19e0*/  SEL R15, R22, RZ, !P1 ;  /* 0x000000ff160f7207 */ /* 0x000fe20004800000 */
[----:B------:R-:W-:Y:S01]  /*19f0*/  IMAD.MOV.U32 R40, RZ, RZ, R38 ;  /* 0x000000ffff287224 */ /* 0x000fe200078e0026 */
[C---:B------:R-:W-:Y:S01]  /*1a00*/  ISETP.GT.U32.AND P1, PT, R11.reuse, R78, PT ;  /* 0x0000004e0b00720c */ /* 0x040fe20003f24070 */
[C---:B------:R-:W-:Y:S01]  /*1a10*/  IMAD R84, R11.reuse, R5, R84 ;  /* 0x000000050b547224 */ /* 0x040fe200078e0254 */
[----:B------:R-:W-:Y:S01]  /*1a20*/  ISETP.GT.U32.AND P5, PT, R11, R72, PT ;  /* 0x000000480b00720c */ /* 0x000fe20003fa4070 */
[--C-:B------:R-:W-:Y:S01]  /*1a30*/  @!P3 IMAD.IADD R82, R82, 0x1, -R11.reuse ;  /* 0x000000015252b824 */ /* 0x100fe200078e0a0b */
[----:B------:R-:W-:Y:S01]  /*1a40*/  ISETP.GE.AND P6, PT, R186, UR4, PT ;  /* 0x00000004ba007c0c */ /* 0x000fe2000bfc6270 */
[----:B------:R-:W-:Y:S01]  /*1a50*/  @!P4 IMAD.MOV R20, RZ, RZ, -R20 ;  /* 0x000000ffff14c224 */ /* 0x000fe200078e0a14 */
[----:B------:R-:W-:Y:S01]  /*1a60*/  ISETP.GE.AND P4, PT, R229, RZ, PT ;  /* 0x000000ffe500720c */ /* 0x000fe20003f86270 */
[--C-:B------:R-:W-:Y:S01]  /*1a70*/  @!P2 IMAD.IADD R68, R68, 0x1, -R11.reuse ;  /* 0x000000014444a824 */ /* 0x100fe200078e0a0b */
[C---:B------:R-:W-:Y:S01]  /*1a80*/  ISETP.GT.U32.AND P2, PT, R11.reuse, R82, PT ;  /* 0x000000520b00720c */ /* 0x040fe20003f44070 */
[--C-:B------:R-:W-:Y:S01]  /*1a90*/  @!P0 IMAD.IADD R70, R70, 0x1, -R11.reuse ;  /* 0x0000000146468824 */ /* 0x100fe200078e0a0b */
[C---:B------:R-:W-:Y:S01]  /*1aa0*/  ISETP.GT.U32.AND P0, PT, R11.reuse, R80, PT ;  /* 0x000000500b00720c */ /* 0x040fe20003f04070 */
[----:B------:R-:W-:Y:S01]  /*1ab0*/  IMAD.MOV.U32 R30, RZ, RZ, R16 ;  /* 0x000000ffff1e7224 */ /* 0x000fe200078e0010 */
[----:B------:R-:W-:Y:S01]  /*1ac0*/  SEL R193, RZ, 0x4, P6 ;  /* 0x00000004ffc17807 */ /* 0x000fe20003000000 */
[--C-:B------:R-:W-:Y:S01]  /*1ad0*/  @!P1 IMAD.IADD R78, R78, 0x1, -R11.reuse ;  /* 0x000000014e4e9824 */ /* 0x100fe200078e0a0b */
[----:B------:R-:W-:Y:S01]  /*1ae0*/  ISETP.GE.AND P1, PT, R234, RZ, PT ;  /* 0x000000ffea00720c */ /* 0x000fe20003f26270 */
[--C-:B------:R-:W-:Y:S01]  /*1af0*/  @!P5 IMAD.IADD R72, R72, 0x1, -R11.reuse ;  /* 0x000000014848d824 */ /* 0x100fe200078e0a0b */
[----:B------:R-:W-:Y:S01]  /*1b00*/  ISETP.GT.U32.AND P5, PT, R11, R84, PT ;  /* 0x000000540b00720c */ /* 0x000fe20003fa4070 */
[----:B------:R-:W-:Y:S01]  /*1b10*/  IMAD.MOV.U32 R18, RZ, RZ, R12 ;  /* 0x000000ffff127224 */ /* 0x000fe200078e000c */
[----:B------:R-:W-:Y:S01]  /*1b20*/  ISETP.GE.AND P6, PT, R185, UR4, PT ;  /* 0x00000004b9007c0c */ /* 0x000fe2000bfc6270 */
[----:B------:R-:W-:Y:S01]  /*1b30*/  @!P4 IMAD.MOV R28, RZ, RZ, -R28 ;  /* 0x000000ffff1cc224 */ /* 0x000fe200078e0a1c */
[----:B------:R-:W-:Y:S01]  /*1b40*/  ISETP.GE.AND P4, PT, R225, RZ, PT ;  /* 0x000000ffe100720c */ /* 0x000fe20003f86270 */
[--C-:B------:R-:W-:Y:S01]  /*1b50*/  @!P2 IMAD.IADD R82, R82, 0x1, -R11.reuse ;  /* 0x000000015252a824 */ /* 0x100fe200078e0a0b */
[----:B------:R-:W-:Y:S01]  /*1b60*/  ISETP.GE.AND P2, PT, R231, RZ, PT ;  /* 0x000000ffe700720c */ /* 0x000fe20003f46270 */
[--C-:B------:R-:W-:Y:S01]  /*1b70*/  @!P0 IMAD.IADD R80, R80, 0x1, -R11.reuse ;  /* 0x0000000150508824 */ /* 0x100fe200078e0a0b */
[----:B------:R-:W-:Y:S01]  /*1b80*/  ISETP.GE.AND P0, PT, R232, RZ, PT ;  /* 0x000000ffe800720c */ /* 0x000fe20003f06270 */
[----:B------:R-:W-:Y:S01]  /*1b90*/  IMAD R5, R0, c[0x0][0x188], RZ ;  /* 0x0000620000057a24 */ /* 0x000fe200078e02ff */
[----:B------:R-:W-:Y:S01]  /*1ba0*/  ISETP.GT.U32.AND P3, PT, R11, R72, PT ;  /* 0x000000480b00720c */ /* 0x000fe20003f64070 */
[----:B------:R-:W-:Y:S01]  /*1bb0*/  @!P1 IMAD.MOV R18, RZ, RZ, -R18 ;  /* 0x000000ffff129224 */ /* 0x000fe200078e0a12 */
[----:B------:R-:W-:Y:S01]  /*1bc0*/  ISETP.GE.AND P1, PT, R227, RZ, PT ;  /* 0x000000ffe300720c */ /* 0x000fe20003f26270 */
[----:B------:R-:W-:Y:S01]  /*1bd0*/  @!P5 IMAD.IADD R84, R84, 0x1, -R11 ;  /* 0x000000015454d824 */ /* 0x000fe200078e0a0b */
[----:B------:R-:W-:Y:S01]  /*1be0*/  ISETP.GT.U32.AND P5, PT, R11, R74, PT ;  /* 0x0000004a0b00720c */ /* 0x000fe20003fa4070 */
[----:B------:R-:W-:-:S02]  /*1bf0*/  IMAD R235, R235, 0x40, R85 ;  /* 0x00000040ebeb7824 */ /* 0x000fc400078e0255 */
[----:B------:R-:W-:Y:S01]  /*1c00*/  @!P4 IMAD.MOV R40, RZ, RZ, -R40 ;  /* 0x000000ffff28c224 */ /* 0x000fe200078e0a28 */
[----:B------:R-:W-:Y:S01]  /*1c10*/  ISETP.GE.AND P4, PT, R221, RZ, PT ;  /* 0x000000ffdd00720c */ /* 0x000fe20003f86270 */
[----:B------:R-:W-:Y:S01]  /*1c20*/  @!P2 IMAD.MOV R24, RZ, RZ, -R24 ;  /* 0x000000ffff18a224 */ /* 0x000fe200078e0a18 */
[----:B------:R-:W-:Y:S01]  /*1c30*/  ISETP.GE.AND P2, PT, R226, RZ, PT ;  /* 0x000000ffe200720c */ /* 0x000fe20003f46270 */
[----:B------:R-:W-:Y:S01]  /*1c40*/  @!P0 IMAD.MOV R30, RZ, RZ, -R30 ;  /* 0x000000ffff1e8224 */ /* 0x000fe200078e0a1e */
[----:B------:R-:W-:Y:S01]  /*1c50*/  ISETP.GE.AND P0, PT, R228, RZ, PT ;  /* 0x000000ffe400720c */ /* 0x000fe20003f06270 */
[C---:B------:R-:W-:Y:S01]  /*1c60*/  IMAD R6, R90.reuse, 0x2, R5 ;  /* 0x000000025a067824 */ /* 0x040fe200078e0205 */
[----:B------:R-:W-:Y:S01]  /*1c70*/  IABS R17, R235 ;  /* 0x000000eb00117213 */ /* 0x000fe20000000000 */
[----:B------:R-:W-:Y:S01]  /*1c80*/  @!P1 IMAD.MOV R34, RZ, RZ, -R34 ;  /* 0x000000ffff229224 */ /* 0x000fe200078e0a22 */
[----:B------:R-:W-:Y:S01]  /*1c90*/  ISETP.GE.AND P1, PT, R223, RZ, PT ;  /* 0x000000ffdf00720c */ /* 0x000fe20003f26270 */
[----:B------:R-:W-:-:S02]  /*1ca0*/  IMAD R7, R90, 0x2, R6 ;  /* 0x000000025a077824 */ /* 0x000fc400078e0206 */
[----:B------:R-:W-:Y:S01]  /*1cb0*/  @!P5 IMAD.IADD R74, R74, 0x1, -R11 ;  /* 0x000000014a4ad824 */ /* 0x000fe200078e0a0b */
[----:B------:R-:W-:Y:S01]  /*1cc0*/  ISETP.GT.U32.AND P5, PT, R11, R84, PT ;  /* 0x000000540b00720c */ /* 0x000fe20003fa4070 */
[----:B------:R-:W-:Y:S01]  /*1cd0*/  @!P4 IMAD.MOV R50, RZ, RZ, -R50 ;  /* 0x000000ffff32c224 */ /* 0x000fe200078e0a32 */
[----:B------:R-:W-:Y:S01]  /*1ce0*/  ISETP.GE.AND P4, PT, R217, RZ, PT ;  /* 0x000000ffd900720c */ /* 0x000fe20003f86270 */
[----:B------:R-:W-:Y:S01]  /*1cf0*/  @!P2 IMAD.MOV R36, RZ, RZ, -R36 ;  /* 0x000000ffff24a224 */ /* 0x000fe200078e0a24 */
[----:B------:R-:W-:Y:S01]  /*1d00*/  ISETP.GE.AND P2, PT, R222, RZ, PT ;  /* 0x000000ffde00720c */ /* 0x000fe20003f46270 */
[----:B------:R-:W-:Y:S01]  /*1d10*/  @!P0 IMAD.MOV R32, RZ, RZ, -R32 ;  /* 0x000000ffff208224 */ /* 0x000fe200078e0a20 */
[----:B------:R-:W-:Y:S01]  /*1d20*/  ISETP.GE.AND P0, PT, R224, RZ, PT ;  /* 0x000000ffe000720c */ /* 0x000fe20003f06270 */
[----:B------:R-:W-:Y:S02]  /*1d30*/  IMAD R8, R90, 0x2, R7 ;  /* 0x000000025a087824 */ /* 0x000fe400078e0207 */
[----:B------:R-:W-:-:S04]  /*1d40*/  IMAD.HI.U32 R2, R2, R17, RZ ;  /* 0x0000001102027227 */ /* 0x000fc800078e00ff */
[----:B------:R-:W-:Y:S02]  /*1d50*/  IMAD.SHL.U32 R10, R85, 0x4, RZ ;  /* 0x00000004550a7824 */ /* 0x000fe400078e00ff */
[----:B------:R-:W-:Y:S01]  /*1d60*/  @!P4 IMAD.MOV R60, RZ, RZ, -R60 ;  /* 0x000000ffff3cc224 */ /* 0x000fe200078e0a3c */
[----:B------:R-:W-:Y:S01]  /*1d70*/  ISETP.GE.AND P4, PT, R213, RZ, PT ;  /* 0x000000ffd500720c */ /* 0x000fe20003f86270 */
[----:B------:R-:W-:Y:S01]  /*1d80*/  @!P2 IMAD.MOV R48, RZ, RZ, -R48 ;  /* 0x000000ffff30a224 */ /* 0x000fe200078e0a30 */
[----:B------:R-:W-:Y:S01]  /*1d90*/  ISETP.GE.AND P2, PT, R218, RZ, PT ;  /* 0x000000ffda00720c */ /* 0x000fe20003f46270 */
[----:B------:R-:W-:Y:S01]  /*1da0*/  @!P0 IMAD.MOV R42, RZ, RZ, -R42 ;  /* 0x000000ffff2a8224 */ /* 0x000fe200078e0a2a */
[----:B------:R-:W-:Y:S01]  /*1db0*/  ISETP.GE.AND P0, PT, R220, RZ, PT ;  /* 0x000000ffdc00720c */ /* 0x000fe20003f06270 */
[----:B------:R-:W-:Y:S02]  /*1dc0*/  IMAD.MOV.U32 R46, RZ, RZ, R44 ;  /* 0x000000ffff2e7224 */ /* 0x000fe400078e002c */
[----:B------:R-:W-:Y:S01]  /*1dd0*/  IMAD.MOV R13, RZ, RZ, -R2 ;  /* 0x000000ffff0d7224 */ /* 0x000fe200078e0a02 */
[--C-:B------:R-:W-:Y:S01]  /*1de0*/  LOP3.LUT R2, R10, 0x120, R3.reuse, 0x78, !PT ;  /* 0x000001200a027812 */ /* 0x100fe200078e7803 */
[----:B------:R-:W-:Y:S01]  /*1df0*/  IMAD R9, R90, 0x2, R8 ;  /* 0x000000025a097824 */ /* 0x000fe200078e0208 */
[----:B------:R-:W-:Y:S01]  /*1e00*/  LOP3.LUT R3, R10, 0x110, R3, 0x78, !PT ;  /* 0x000001100a037812 */ /* 0x000fe200078e7803 */
[----:B------:R-:W-:Y:S01]  /*1e10*/  @!P1 IMAD.MOV R46, RZ, RZ, -R46 ;  /* 0x000000ffff2e9224 */ /* 0x000fe200078e0a2e */
[----:B------:R-:W-:Y:S01]  /*1e20*/  ISETP.GE.AND P1, PT, R219, RZ, PT ;  /* 0x000000ffdb00720c */ /* 0x000fe20003f26270 */
[----:B------:R-:W-:Y:S01]  /*1e30*/  IMAD R17, R4, R13, R17 ;  /* 0x0000000d04117224 */ /* 0x000fe200078e0211 */
[C---:B------:R-:W-:Y:S01]  /*1e40*/  LOP3.LUT R201, R3.reuse, 0x20, RZ, 0x3c, !PT ;  /* 0x0000002003c97812 */ /* 0x040fe200078e3cff */
[----:B------:R-:W-:Y:S01]  /*1e50*/  IMAD R10, R90, 0x2, R9 ;  /* 0x000000025a0a7824 */ /* 0x000fe200078e0209 */
[----:B------:R-:W-:Y:S01]  /*1e60*/  LOP3.LUT R200, R3, 0x40, RZ, 0x3c, !PT ;  /* 0x0000004003c87812 */ /* 0x000fe200078e3cff */
[--C-:B------:R-:W-:Y:S01]  /*1e70*/  @!P3 IMAD.IADD R72, R72, 0x1, -R11.reuse ;  /* 0x000000014848b824 */ /* 0x100fe200078e0a0b */
[----:B------:R-:W-:Y:S01]  /*1e80*/  ISETP.NE.U32.AND P3, PT, R15, RZ, PT ;  /* 0x000000ff0f00720c */ /* 0x000fe20003f65070 */
[----:B------:R-:W-:Y:S01]  /*1e90*/  @!P5 IMAD.IADD R84, R84, 0x1, -R11 ;  /* 0x000000015454d824 */ /* 0x000fe200078e0a0b */
[----:B------:R-:W-:Y:S01]  /*1ea0*/  ISETP.GE.AND P5, PT, R230, RZ, PT ;  /* 0x000000ffe600720c */ /* 0x000fe20003fa6270 */
[----:B------:R-:W-:Y:S01]  /*1eb0*/  IMAD R11, R90, 0x2, R10 ;  /* 0x000000025a0b7824 */ /* 0x000fe200078e020a */
[----:B------:R-:W-:Y:S01]  /*1ec0*/  LOP3.LUT R199, R3, 0x60, RZ, 0x3c, !PT ;  /* 0x0000006003c77812 */ /* 0x000fe200078e3cff */
[----:B------:R-:W-:Y:S01]  /*1ed0*/  @!P4 IMAD.MOV R68, RZ, RZ, -R68 ;  /* 0x000000ffff44c224 */ /* 0x000fe200078e0a44 */
[----:B------:R-:W-:Y:S01]  /*1ee0*/  ISETP.GT.U32.AND P4, PT, R4, R17, PT ;  /* 0x000000110400720c */ /* 0x000fe20003f84070 */
[----:B------:R-:W-:-:S02]  /*1ef0*/  IMAD R12, R90, 0x2, R11 ;  /* 0x000000025a0c7824 */ /* 0x000fc400078e020b */
[----:B------:R-:W-:Y:S01]  /*1f00*/  @!P0 IMAD.MOV R54, RZ, RZ, -R54 ;  /* 0x000000ffff368224 */ /* 0x000fe200078e0a36 */
[----:B------:R-:W-:Y:S01]  /*1f10*/  ISETP.GE.AND P0, PT, R216, RZ, PT ;  /* 0x000000ffd800720c */ /* 0x000fe20003f06270 */
[----:B------:R-:W-:Y:S01]  /*1f20*/  @!P2 IMAD.MOV R58, RZ, RZ, -R58 ;  /* 0x000000ffff3aa224 */ /* 0x000fe200078e0a3a */
[----:B------:R-:W-:Y:S01]  /*1f30*/  ISETP.GE.AND P2, PT, R214, RZ, PT ;  /* 0x000000ffd600720c */ /* 0x000fe20003f46270 */
[C---:B------:R-:W-:Y:S02]  /*1f40*/  IMAD R13, R90.reuse, 0x2, R12 ;  /* 0x000000025a0d7824 */ /* 0x040fe400078e020c */
[----:B------:R-:W-:Y:S01]  /*1f50*/  @!P1 IMAD.MOV R56, RZ, RZ, -R56 ;  /* 0x000000ffff389224 */ /* 0x000fe200078e0a38 */
[----:B------:R-:W-:Y:S01]  /*1f60*/  ISETP.GE.AND P1, PT, R215, RZ, PT ;  /* 0x000000ffd700720c */ /* 0x000fe20003f26270 */
[----:B------:R-:W-:Y:S02]  /*1f70*/  IMAD R14, R90, 0x2, R13 ;  /* 0x000000025a0e7824 */ /* 0x000fe400078e020d */
[----:B------:R-:W-:Y:S01]  /*1f80*/  @!P5 IMAD.MOV R26, RZ, RZ, -R26 ;  /* 0x000000ffff1ad224 */ /* 0x000fe200078e0a1a */
[----:B------:R-:W-:Y:S01]  /*1f90*/  ISETP.GE.AND P5, PT, R207, RZ, PT ;  /* 0x000000ffcf00720c */ /* 0x000fe20003fa6270 */
[----:B------:R-:W-:Y:S01]  /*1fa0*/  @!P4 IMAD.IADD R17, R17, 0x1, -R4 ;  /* 0x000000011111c824 */ /* 0x000fe200078e0a04 */
[----:B------:R-:W-:Y:S01]  /*1fb0*/  ISETP.GE.AND P4, PT, R206, RZ, PT ;  /* 0x000000ffce00720c */ /* 0x000fe20003f86270 */
        /* <DEDUP_REMOVED lines=8> */
[C---:B------:R-:W-:Y:S02]  /*2040*/  IMAD R21, R90.reuse, 0x2, R16 ;  /* 0x000000025a157824 */ /* 0x040fe400078e0210 */
[----:B------:R-:W-:Y:S01]  /*2050*/  @!P5 IMAD.MOV R78, RZ, RZ, -R78 ;  /* 0x000000ffff4ed224 */ /* 0x000fe200078e0a4e */
[----:B------:R-:W-:Y:S01]  /*2060*/  ISETP.GE.AND P5, PT, R203, RZ, PT ;  /* 0x000000ffcb00720c */ /* 0x000fe20003fa6270 */
[----:B------:R-:W-:-:S02]  /*2070*/  IMAD R49, R90, 0x2, R21 ;  /* 0x000000025a317824 */ /* 0x000fc400078e0215 */
[----:B------:R-:W-:Y:S01]  /*2080*/  @!P4 IMAD.MOV R80, RZ, RZ, -R80 ;  /* 0x000000ffff50c224 */ /* 0x000fe200078e0a50 */
[----:B------:R-:W-:Y:S01]  /*2090*/  ISETP.GE.AND P4, PT, R202, RZ, PT ;  /* 0x000000ffca00720c */ /* 0x000fe20003f86270 */
[----:B------:R-:W-:Y:S02]  /*20a0*/  IMAD R51, R90, 0x2, R49 ;  /* 0x000000025a337824 */ /* 0x000fe400078e0231 */
[----:B------:R-:W-:Y:S01]  /*20b0*/  @!P0 IMAD.MOV R70, RZ, RZ, -R70 ;  /* 0x000000ffff468224 */ /* 0x000fe200078e0a46 */
[----:B------:R-:W-:Y:S01]  /*20c0*/  ISETP.GE.AND P0, PT, R208, RZ, PT ;  /* 0x000000ffd000720c */ /* 0x000fe20003f06270 */
[----:B------:R-:W-:Y:S01]  /*20d0*/  @!P2 IMAD.MOV R74, RZ, RZ, -R74 ;  /* 0x000000ffff4aa224 */ /* 0x000fe200078e0a4a */
[----:B------:R-:W-:Y:S01]  /*20e0*/  ISETP.GE.AND P2, PT, R189, c[0x0][0x180], PT ;  /* 0x00006000bd007a0c */ /* 0x000fe20003f46270 */
[----:B------:R-:W-:Y:S02]  /*20f0*/  IMAD R55, R90, 0x2, R51 ;  /* 0x000000025a377824 */ /* 0x000fe400078e0233 */
[----:B------:R-:W-:Y:S01]  /*2100*/  @!P1 IMAD.MOV R72, RZ, RZ, -R72 ;  /* 0x000000ffff489224 */ /* 0x000fe200078e0a48 */
[----:B------:R-:W-:Y:S01]  /*2110*/  SEL R23, R22, RZ, !P2 ;  /* 0x000000ff16177207 */ /* 0x000fe20005000000 */
[----:B------:R-:W-:Y:S01]  /*2120*/  IMAD R59, R90, 0x2, R55 ;  /* 0x000000025a3b7824 */ /* 0x000fe200078e0237 */
[----:B------:R-:W-:Y:S01]  /*2130*/  ISETP.GE.AND P1, PT, R190, c[0x0][0x180], PT ;  /* 0x00006000be007a0c */ /* 0x000fe20003f26270 */
[----:B------:R-:W-:Y:S01]  /*2140*/  @!P5 IMAD.MOV R86, RZ, RZ, -R86 ;  /* 0x000000ffff56d224 */ /* 0x000fe200078e0a56 */
[----:B------:R-:W-:Y:S01]  /*2150*/  ISETP.GT.U32.AND P2, PT, R4, R17, PT ;  /* 0x000000110400720c */ /* 0x000fe20003f44070 */
[----:B------:R-:W-:Y:S01]  /*2160*/  @!P4 IMAD.MOV R88, RZ, RZ, -R88 ;  /* 0x000000ffff58c224 */ /* 0x000fe200078e0a58 */
[----:B------:R-:W-:Y:S01]  /*2170*/  SEL R19, R22, RZ, !P1 ;  /* 0x000000ff16137207 */ /* 0x000fe20004800000 */
[C---:B------:R-:W-:Y:S01]  /*2180*/  IMAD R61, R90.reuse, 0x2, R59 ;  /* 0x000000025a3d7824 */ /* 0x040fe200078e023b */
[----:B------:R-:W-:Y:S01]  /*2190*/  ISETP.GE.AND P5, PT, R235, RZ, PT ;  /* 0x000000ffeb00720c */ /* 0x000fe20003fa6270 */
[----:B------:R-:W-:Y:S01]  /*21a0*/  @!P0 IMAD.MOV R76, RZ, RZ, -R76 ;  /* 0x000000ffff4c8224 */ /* 0x000fe200078e0a4c */
[----:B------:R-:W-:Y:S01]  /*21b0*/  ISETP.GE.AND P1, PT, R205, RZ, PT ;  /* 0x000000ffcd00720c */ /* 0x000fe20003f26270 */
[----:B------:R-:W-:Y:S01]  /*21c0*/  IMAD R63, R90, 0x2, R61 ;  /* 0x000000025a3f7824 */ /* 0x000fe200078e023d */
[----:B------:R-:W-:-:S02]  /*21d0*/  ISETP.NE.AND P4, PT, RZ, c[0x0][0x178], PT ;  /* 0x00005e00ff007a0c */ /* 0x000fc40003f85270 */
[----:B------:R-:W-:Y:S01]  /*21e0*/  ISETP.GE.AND P0, PT, R204, RZ, PT ;  /* 0x000000ffcc00720c */ /* 0x000fe20003f06270 */
[C---:B------:R-:W-:Y:S02]  /*21f0*/  IMAD R65, R90.reuse, 0x2, R63 ;  /* 0x000000025a417824 */ /* 0x040fe400078e023f */
[----:B------:R-:W-:Y:S01]  /*2200*/  @!P2 IMAD.IADD R17, R17, 0x1, -R4 ;  /* 0x000000011111a824 */ /* 0x000fe200078e0a04 */
[----:B------:R-:W-:Y:S01]  /*2210*/  ISETP.NE.AND P2, PT, RZ, c[0x0][0x17c], PT ;  /* 0x00005f00ff007a0c */ /* 0x000fe20003f45270 */
[C---:B------:R-:W-:Y:S02]  /*2220*/  IMAD R67, R90.reuse, 0x2, R65 ;  /* 0x000000025a437824 */ /* 0x040fe400078e0241 */
[----:B------:R-:W-:Y:S02]  /*2230*/  @!P5 IMAD.MOV R17, RZ, RZ, -R17 ;  /* 0x000000ffff11d224 */ /* 0x000fe400078e0a11 */
[----:B------:R-:W-:Y:S01]  /*2240*/  @!P1 IMAD.MOV R82, RZ, RZ, -R82 ;  /* 0x000000ffff529224 */ /* 0x000fe200078e0a52 */
[----:B------:R-:W-:Y:S01]  /*2250*/  ISETP.NE.U32.AND P1, PT, R19, RZ, PT ;  /* 0x000000ff1300720c */ /* 0x000fe20003f25070 */
[C---:B------:R-:W-:Y:S01]  /*2260*/  IMAD R69, R90.reuse, 0x2, R67 ;  /* 0x000000025a457824 */ /* 0x040fe200078e0243 */
[----:B------:R-:W-:Y:S01]  /*2270*/  @!P4 LOP3.LUT R17, RZ, c[0x0][0x178], RZ, 0x33, !PT ;  /* 0x00005e00ff11ca12 */ /* 0x000fe200078e33ff */
[----:B------:R-:W-:Y:S01]  /*2280*/  @!P0 IMAD.MOV R84, RZ, RZ, -R84 ;  /* 0x000000ffff548224 */ /* 0x000fe200078e0a54 */
[----:B------:R-:W-:Y:S01]  /*2290*/  LOP3.LUT R19, RZ, c[0x0][0x17c], RZ, 0x33, !PT ;  /* 0x00005f00ff137a12 */ /* 0x000fe200078e33ff */
[C---:B------:R-:W-:Y:S01]  /*22a0*/  IMAD R71, R90.reuse, 0x2, R69 ;  /* 0x000000025a477824 */ /* 0x040fe200078e0245 */
[----:B------:R-:W-:Y:S01]  /*22b0*/  ISETP.NE.U32.AND P0, PT, R23, RZ, PT ;  /* 0x000000ff1700720c */ /* 0x000fe20003f05070 */
[----:B------:R-:W-:Y:S01]  /*22c0*/  IMAD R17, R17, c[0x0][0x184], RZ ;  /* 0x0000610011117a24 */ /* 0x000fe200078e02ff */
[C---:B------:R-:W-:Y:S01]  /*22d0*/  SEL R38, R19.reuse, R24, !P2 ;  /* 0x0000001813267207 */ /* 0x040fe20005000000 */
[----:B------:R-:W-:Y:S01]  /*22e0*/  IMAD R73, R90, 0x2, R71 ;  /* 0x000000025a497824 */ /* 0x000fe200078e0247 */
[----:B------:R-:W-:-:S02]  /*22f0*/  SEL R39, R19, R32, !P2 ;  /* 0x0000002013277207 */ /* 0x000fc40005000000 */
[C---:B------:R-:W-:Y:S01]  /*2300*/  SEL R24, R19.reuse, R26, !P2 ;  /* 0x0000001a13187207 */ /* 0x040fe20005000000 */
[C---:B------:R-:W-:Y:S01]  /*2310*/  IMAD R75, R90.reuse, 0x2, R73 ;  /* 0x000000025a4b7824 */ /* 0x040fe200078e0249 */
[C---:B------:R-:W-:Y:S02]  /*2320*/  SEL R44, R19.reuse, R34, !P2 ;  /* 0x00000022132c7207 */ /* 0x040fe40005000000 */
[C---:B------:R-:W-:Y:S01]  /*2330*/  SEL R32, R19.reuse, R40, !P2 ;  /* 0x0000002813207207 */ /* 0x040fe20005000000 */
[----:B------:R-:W-:Y:S01]  /*2340*/  IMAD R77, R90, 0x2, R75 ;  /* 0x000000025a4d7824 */ /* 0x000fe200078e024b */
[C---:B------:R-:W-:Y:S01]  /*2350*/  SEL R45, R19.reuse, R46, !P2 ;  /* 0x0000002e132d7207 */ /* 0x040fe20005000000 */
[----:B------:R-:W-:Y:S01]  /*2360*/  IMAD R44, R44, c[0x0][0x190], RZ ;  /* 0x000064002c2c7a24 */ /* 0x000fe200078e02ff */
[C---:B------:R-:W-:Y:S01]  /*2370*/  SEL R31, R19.reuse, R28, !P2 ;  /* 0x0000001c131f7207 */ /* 0x040fe20005000000 */
[C---:B------:R-:W-:Y:S01]  /*2380*/  IMAD R4, R90.reuse, 0x2, R77 ;  /* 0x000000025a047824 */ /* 0x040fe200078e024d */
[----:B------:R-:W-:Y:S01]  /*2390*/  SEL R25, R19, R36, !P2 ;  /* 0x0000002413197207 */ /* 0x000fe20005000000 */
[----:B------:R-:W-:Y:S01]  /*23a0*/  IMAD R45, R45, c[0x0][0x190], RZ ;  /* 0x000064002d2d7a24 */ /* 0x000fe200078e02ff */
[C---:B------:R-:W-:Y:S01]  /*23b0*/  SEL R40, R19.reuse, R42, !P2 ;  /* 0x0000002a13287207 */ /* 0x040fe20005000000 */
[----:B------:R-:W-:Y:S01]  /*23c0*/  IMAD R79, R90, 0x2, R4 ;  /* 0x000000025a4f7824 */ /* 0x000fe200078e0204 */
[----:B------:R-:W-:-:S02]  /*23d0*/  SEL R26, R19, R48, !P2 ;  /* 0x00000030131a7207 */ /* 0x000fc40005000000 */
[C---:B------:R-:W-:Y:S01]  /*23e0*/  SEL R33, R19.reuse, R50, !P2 ;  /* 0x0000003213217207 */ /* 0x040fe20005000000 */
[----:B------:R-:W-:Y:S01]  /*23f0*/  IMAD R81, R90, 0x2, R79 ;  /* 0x000000025a517824 */ /* 0x000fe200078e024f */
[C---:B------:R-:W-:Y:S02]  /*2400*/  SEL R46, R19.reuse, R56, !P2 ;  /* 0x00000038132e7207 */ /* 0x040fe40005000000 */
[C---:B------:R-:W-:Y:S02]  /*2410*/  SEL R34, R19.reuse, R60, !P2 ;  /* 0x0000003c13227207 */ /* 0x040fe40005000000 */
[----:B------:R-:W-:Y:S01]  /*2420*/  SEL R83, R19, R18, !P2 ;  /* 0x0000001213537207 */ /* 0x000fe20005000000 */
[----:B------:R-:W-:Y:S01]  /*2430*/  IMAD R18, R85, c[0x0][0x18c], RZ ;  /* 0x0000630055127a24 */ /* 0x000fe200078e02ff */
[C---:B------:R-:W-:Y:S01]  /*2440*/  SEL R23, R19.reuse, R20, !P2 ;  /* 0x0000001413177207 */ /* 0x040fe20005000000 */
[----:B------:R-:W-:Y:S01]  /*2450*/  IMAD R46, R46, c[0x0][0x190], RZ ;  /* 0x000064002e2e7a24 */ /* 0x000fe200078e02ff */
[----:B------:R-:W-:-:S02]  /*2460*/  SEL R30, R19, R30, !P2 ;  /* 0x0000001e131e7207 */ /* 0x000fc40005000000 */
[C---:B------:R-:W-:Y:S02]  /*2470*/  SEL R41, R19.reuse, R54, !P2 ;  /* 0x0000003613297207 */ /* 0x040fe40005000000 */
[C---:B------:R-:W-:Y:S02]  /*2480*/  SEL R27, R19.reuse, R58, !P2 ;  /* 0x0000003a131b7207 */ /* 0x040fe40005000000 */
[C---:B------:R-:W-:Y:S02]  /*2490*/  SEL R42, R19.reuse, R62, !P2 ;  /* 0x0000003e132a7207 */ /* 0x040fe40005000000 */
[C---:B------:R-:W-:Y:S02]  /*24a0*/  SEL R47, R19.reuse, R64, !P2 ;  /* 0x00000040132f7207 */ /* 0x040fe40005000000 */
[C---:B------:R-:W-:Y:S02]  /*24b0*/  SEL R28, R19.reuse, R66, !P2 ;  /* 0x00000042131c7207 */ /* 0x040fe40005000000 */
[----:B------:R-:W-:Y:S01]  /*24c0*/  SEL R35, R19, R68, !P2 ;  /* 0x0000004413237207 */ /* 0x000fe20005000000 */
[----:B------:R-:W-:Y:S01]  /*24d0*/  IMAD R47, R47, c[0x0][0x190], RZ ;  /* 0x000064002f2f7a24 */ /* 0x000fe200078e02ff */
[----:B------:R-:W-:-:S02]  /*24e0*/  SEL R43, R19, R70, !P2 ;  /* 0x00000046132b7207 */ /* 0x000fc40005000000 */
[C---:B------:R-:W-:Y:S02]  /*24f0*/  SEL R48, R19.reuse, R72, !P2 ;  /* 0x0000004813307207 */ /* 0x040fe40005000000 */
[C---:B------:R-:W-:Y:S02]  /*2500*/  SEL R29, R19.reuse, R74, !P2 ;  /* 0x0000004a131d7207 */ /* 0x040fe40005000000 */
[C---:B------:R-:W-:Y:S01]  /*2510*/  SEL R36, R19.reuse, R76, !P2 ;  /* 0x0000004c13247207 */ /* 0x040fe20005000000 */
[----:B------:R-:W-:Y:S01]  /*2520*/  IMAD R48, R48, c[0x0][0x190], RZ ;  /* 0x0000640030307a24 */ /* 0x000fe200078e02ff */
[C---:B------:R-:W-:Y:S02]  /*2530*/  SEL R56, R19.reuse, R78, !P2 ;  /* 0x0000004e13387207 */ /* 0x040fe40005000000 */
[C---:B------:R-:W-:Y:S02]  /*2540*/  SEL R53, R19.reuse, R80, !P2 ;  /* 0x0000005013357207 */ /* 0x040fe40005000000 */
[----:B------:R-:W-:-:S02]  /*2550*/  SEL R60, R19, R82, !P2 ;  /* 0x00000052133c7207 */ /* 0x000fc40005000000 */
[----:B------:R-:W-:Y:S01]  /*2560*/  SEL R37, R19, R84, !P2 ;  /* 0x0000005413257207 */ /* 0x000fe20005000000 */
[----:B------:R-:W-:Y:S01]  /*2570*/  IMAD R53, R53, c[0x0][0x190], RZ ;  /* 0x0000640035357a24 */ /* 0x000fe200078e02ff */
[C---:B------:R-:W-:Y:S02]  /*2580*/  SEL R57, R19.reuse, R86, !P2 ;  /* 0x0000005613397207 */ /* 0x040fe40005000000 */
[----:B------:R-:W-:Y:S01]  /*2590*/  SEL R50, R19, R88, !P2 ;  /* 0x0000005813327207 */ /* 0x000fe20005000000 */
[----:B------:R-:W-:Y:S01]  /*25a0*/  IMAD R19, R90, 0x2, R81 ;  /* 0x000000025a137824 */ /* 0x000fe200078e0251 */
[----:B------:R-:W-:-:S03]  /*25b0*/  LEA R130, P2, R17, c[0x0][0x160], 0x2 ;  /* 0x0000580011827a11 */ /* 0x000fc600078410ff */
[----:B------:R-:W-:Y:S01]  /*25c0*/  IMAD R20, R90, 0x2, R19 ;  /* 0x000000025a147824 */ /* 0x000fe200078e0213 */
[----:B------:R-:W-:Y:S01]  /*25d0*/  LEA.HI.X.SX32 R64, R17, c[0x0][0x164], 0x2, P2 ;  /* 0x0000590011407a11 */ /* 0x000fe200010f16ff */
[----:B------:R-:W-:Y:S01]  /*25e0*/  IMAD R180, R50, c[0x0][0x190], RZ ;  /* 0x0000640032b47a24 */ /* 0x000fe200078e02ff */
[-C--:B------:R-:W-:Y:S01]  /*25f0*/  LEA R160, P2, R21, R130.reuse, 0x2 ;  /* 0x0000008215a07211 */ /* 0x080fe200078410ff */
[----:B------:R-:W-:Y:S01]  /*2600*/  IMAD R62, R90, 0x2, R20 ;  /* 0x000000025a3e7824 */ /* 0x000fe200078e0214 */
[----:B------:R-:W-:Y:S02]  /*2610*/  LEA R176, P4, R51, R130, 0x2 ;  /* 0x0000008233b07211 */ /* 0x000fe400078810ff */
[----:B------:R-:W-:Y:S02]  /*2620*/  LEA.HI.X.SX32 R161, R21, R64, 0x2, P2 ;  /* 0x0000004015a17211 */ /* 0x000fe400010f16ff */
[-C--:B------:R-:W-:Y:S02]  /*2630*/  LEA R132, P5, R49, R130.reuse, 0x2 ;  /* 0x0000008231847211 */ /* 0x080fe400078a10ff */
[----:B------:R-:W-:-:S02]  /*2640*/  LEA R174, P2, R55, R130, 0x2 ;  /* 0x0000008237ae7211 */ /* 0x000fc400078410ff */
[----:B------:R-:W-:Y:S02]  /*2650*/  LEA.HI.X.SX32 R177, R51, R64, 0x2, P4 ;  /* 0x0000004033b17211 */ /* 0x000fe400020f16ff */
[----:B------:R-:W-:Y:S02]  /*2660*/  LEA R154, P4, R61, R130, 0x2 ;  /* 0x000000823d9a7211 */ /* 0x000fe400078810ff */
[-C--:B------:R-:W-:Y:S02]  /*2670*/  LEA.HI.X.SX32 R133, R49, R64.reuse, 0x2, P5 ;  /* 0x0000004031857211 */ /* 0x080fe400028f16ff */
[----:B------:R-:W-:Y:S02]  /*2680*/  LEA.HI.X.SX32 R175, R55, R64, 0x2, P2 ;  /* 0x0000004037af7211 */ /* 0x000fe400010f16ff */
[-C--:B------:R-:W-:Y:S02]  /*2690*/  LEA R128, P5, R59, R130.reuse, 0x2 ;  /* 0x000000823b807211 */ /* 0x080fe400078a10ff */
[----:B------:R-:W-:-:S02]  /*26a0*/  LEA R126, P2, R63, R130, 0x2 ;  /* 0x000000823f7e7211 */ /* 0x000fc400078410ff */
[----:B------:R-:W-:Y:S02]  /*26b0*/  LEA.HI.X.SX32 R155, R61, R64, 0x2, P4 ;  /* 0x000000403d9b7211 */ /* 0x000fe400020f16ff */
[----:B------:R-:W-:Y:S02]  /*26c0*/  LEA R124, P4, R67, R130, 0x2 ;  /* 0x00000082437c7211 */ /* 0x000fe400078810ff */
[-C--:B------:R-:W-:Y:S02]  /*26d0*/  LEA.HI.X.SX32 R129, R59, R64.reuse, 0x2, P5 ;  /* 0x000000403b817211 */ /* 0x080fe400028f16ff */
[----:B------:R-:W-:Y:S01]  /*26e0*/  LEA.HI.X.SX32 R127, R63, R64, 0x2, P2 ;  /* 0x000000403f7f7211 */ /* 0x000fe200010f16ff */
[----:B------:R-:W-:Y:S01]  /*26f0*/  IMAD.U32 R63, RZ, RZ, UR10 ;  /* 0x0000000aff3f7e24 */ /* 0x000fe2000f8e00ff */
[-C--:B------:R-:W-:Y:S02]  /*2700*/  LEA R156, P5, R65, R130.reuse, 0x2 ;  /* 0x00000082419c7211 */ /* 0x080fe400078a10ff */
[----:B------:R-:W-:-:S02]  /*2710*/  LEA R158, P2, R69, R130, 0x2 ;  /* 0x00000082459e7211 */ /* 0x000fc400078410ff */
[----:B------:R-:W-:Y:S02]  /*2720*/  LEA.HI.X.SX32 R125, R67, R64, 0x2, P4 ;  /* 0x00000040437d7211 */ /* 0x000fe400020f16ff */
[----:B------:R-:W-:Y:S02]  /*2730*/  LEA R152, P4, R73, R130, 0x2 ;  /* 0x0000008249987211 */ /* 0x000fe400078810ff */
[-C--:B------:R-:W-:Y:S01]  /*2740*/  LEA.HI.X.SX32 R157, R65, R64.reuse, 0x2, P5 ;  /* 0x00000040419d7211 */ /* 0x080fe200028f16ff */
[----:B------:R-:W-:Y:S01]  /*2750*/  IMAD.U32 R65, RZ, RZ, UR10 ;  /* 0x0000000aff417e24 */ /* 0x000fe2000f8e00ff */
        /* <DEDUP_REMOVED lines=15> */
[----:B------:R-:W-:Y:S01]  /*2850*/  LEA.HI.X.SX32 R147, R19, R64, 0x2, P4 ;  /* 0x0000004013937211 */ /* 0x000fe200020f16ff */
[----:B------:R-:W-:Y:S01]  /*2860*/  IMAD R19, R83, c[0x0][0x190], RZ ;  /* 0x0000640053137a24 */ /* 0x000fe200078e02ff */
        /* <DEDUP_REMOVED lines=9> */
[-C--:B------:R-:W-:Y:S01]  /*2900*/  LEA R140, P5, R8, R130.reuse, 0x2 ;  /* 0x00000082088c7211 */ /* 0x080fe200078a10ff */
[----:B------:R1:W-:Y:S01]  /*2910*/  LDGSTS.E [R2], [R172.64], P3 ;  /* 0x00000000ac027fae */ /* 0x0003e20009921854 */
[----:B------:R-:W-:-:S02]  /*2920*/  LEA R138, P2, R10, R130, 0x2 ;  /* 0x000000820a8a7211 */ /* 0x000fc400078410ff */
[----:B------:R-:W-:Y:S01]  /*2930*/  LEA.HI.X.SX32 R169, R9, R64, 0x2, P4 ;  /* 0x0000004009a97211 */ /* 0x000fe200020f16ff */
[----:B------:R2:W-:Y:S01]  /*2940*/  LDGSTS.E [R2+0x400], [R170.64], P1 ;  /* 0x00400000aa027fae */ /* 0x0005e20008921854 */
[----:B------:R-:W-:Y:S02]  /*2950*/  LEA R134, P4, R12, R130, 0x2 ;  /* 0x000000820c867211 */ /* 0x000fe400078810ff */
[-C--:B------:R-:W-:Y:S01]  /*2960*/  LEA.HI.X.SX32 R141, R8, R64.reuse, 0x2, P5 ;  /* 0x00000040088d7211 */ /* 0x080fe200028f16ff */
[----:B------:R3:W-:Y:S01]  /*2970*/  LDGSTS.E [R2+0x800], [R168.64], P0 ;  /* 0x00800000a8027fae */ /* 0x0007e20008121854 */
[----:B------:R-:W-:Y:S02]  /*2980*/  LEA.HI.X.SX32 R139, R10, R64, 0x2, P2 ;  /* 0x000000400a8b7211 */ /* 0x000fe400010f16ff */
[-C--:B------:R-:W-:Y:S02]  /*2990*/  LEA R166, P5, R11, R130.reuse, 0x2 ;  /* 0x000000820ba67211 */ /* 0x080fe400078a10ff */
[----:B------:R-:W-:-:S02]  /*29a0*/  LEA R162, P2, R13, R130, 0x2 ;  /* 0x000000820da27211 */ /* 0x000fc400078410ff */
[----:B------:R-:W-:Y:S02]  /*29b0*/  LEA.HI.X.SX32 R135, R12, R64, 0x2, P4 ;  /* 0x000000400c877211 */ /* 0x000fe400020f16ff */
[----:B------:R-:W-:Y:S02]  /*29c0*/  LEA R148, P4, R62, R130, 0x2 ;  /* 0x000000823e947211 */ /* 0x000fe400078810ff */
[-C--:B------:R-:W-:Y:S02]  /*29d0*/  LEA.HI.X.SX32 R167, R11, R64.reuse, 0x2, P5 ;  /* 0x000000400ba77211 */ /* 0x080fe400028f16ff */
[----:B------:R-:W-:Y:S02]  /*29e0*/  LEA.HI.X.SX32 R163, R13, R64, 0x2, P2 ;  /* 0x000000400da37211 */ /* 0x000fe400010f16ff */
[----:B------:R-:W-:Y:S02]  /*29f0*/  LEA R136, P5, R14, R130, 0x2 ;  /* 0x000000820e887211 */ /* 0x000fe400078a10ff */
[----:B------:R-:W-:-:S02]  /*2a00*/  ISETP.GE.AND P2, PT, R188, c[0x0][0x180], PT ;  /* 0x00006000bc007a0c */ /* 0x000fc40003f46270 */
[-C--:B------:R-:W-:Y:S02]  /*2a10*/  LEA.HI.X.SX32 R149, R62, R64.reuse, 0x2, P4 ;  /* 0x000000403e957211 */ /* 0x080fe400020f16ff */
[----:B------:R-:W-:Y:S02]  /*2a20*/  ISETP.GE.AND P4, PT, R187, c[0x0][0x180], PT ;  /* 0x00006000bb007a0c */ /* 0x000fe40003f86270 */
[----:B------:R-:W-:Y:S02]  /*2a30*/  LEA.HI.X.SX32 R137, R14, R64, 0x2, P5 ;  /* 0x000000400e897211 */ /* 0x000fe400028f16ff */
[----:B------:R-:W-:Y:S02]  /*2a40*/  SEL R4, R22, RZ, !P2 ;  /* 0x000000ff16047207 */ /* 0x000fe40005000000 */
[----:B------:R-:W-:Y:S02]  /*2a50*/  LEA R164, P5, R15, R130, 0x2 ;  /* 0x000000820fa47211 */ /* 0x000fe400078a10ff */
[----:B------:R-:W-:-:S02]  /*2a60*/  LEA R49, P2, R18, c[0x0][0x168], 0x2 ;  /* 0x00005a0012317a11 */ /* 0x000fc400078410ff */
[----:B------:R-:W-:Y:S02]  /*2a70*/  SEL R20, R22, RZ, !P4 ;  /* 0x000000ff16147207 */ /* 0x000fe40006000000 */
[----:B------:R-:W-:Y:S02]  /*2a80*/  LEA.HI.X.SX32 R165, R15, R64, 0x2, P5 ;  /* 0x000000400fa57211 */ /* 0x000fe400028f16ff */
[----:B------:R-:W-:Y:S02]  /*2a90*/  ISETP.NE.U32.AND P4, PT, R20, RZ, PT ;  /* 0x000000ff1400720c */ /* 0x000fe40003f85070 */
[----:B------:R-:W-:Y:S02]  /*2aa0*/  LEA.HI.X.SX32 R51, R18, c[0x0][0x16c], 0x2, P2 ;  /* 0x00005b0012337a11 */ /* 0x000fe400010f16ff */
[----:B------:R-:W-:Y:S02]  /*2ab0*/  LEA R130, P5, R16, R130, 0x2 ;  /* 0x0000008210827211 */ /* 0x000fe400078a10ff */
[----:B------:R-:W-:-:S02]  /*2ac0*/  LEA R20, P2, R19, R49, 0x2 ;  /* 0x0000003113147211 */ /* 0x000fc400078410ff */
[----:B------:R-:W-:Y:S02]  /*2ad0*/  LEA.HI.X.SX32 R131, R16, R64, 0x2, P5 ;  /* 0x0000004010837211 */ /* 0x000fe400028f16ff */
[----:B------:R-:W-:Y:S02]  /*2ae0*/  LEA.HI.X.SX32 R21, R19, R51, 0x2, P2 ;  /* 0x0000003313157211 */ /* 0x000fe400010f16ff */
[----:B------:R-:W-:Y:S02]  /*2af0*/  ISETP.NE.U32.AND P5, PT, R4, RZ, PT ;  /* 0x000000ff0400720c */ /* 0x000fe40003fa5070 */
[----:B------:R-:W-:Y:S01]  /*2b00*/  ISETP.GE.AND P2, PT, R186, c[0x0][0x180], PT ;  /* 0x00006000ba007a0c */ /* 0x000fe20003f46270 */
[----:B------:R-:W-:Y:S01]  /*2b10*/  IMAD.WIDE R122, R123, 0x4, R20 ;  /* 0x000000047b7a7825 */ /* 0x000fe200078e0214 */
[----:B------:R-:W-:Y:S02]  /*2b20*/  ISETP.GE.AND P3, PT, R185, c[0x0][0x180], PT ;  /* 0x00006000b9007a0c */ /* 0x000fe40003f66270 */
[----:B------:R-:W-:-:S02]  /*2b30*/  SEL R4, R22, RZ, !P2 ;  /* 0x000000ff16047207 */ /* 0x000fc40005000000 */
[----:B------:R-:W-:Y:S02]  /*2b40*/  ISETP.GE.AND P2, PT, R184, c[0x0][0x180], PT ;  /* 0x00006000b8007a0c */ /* 0x000fe40003f46270 */
[----:B------:R-:W-:Y:S02]  /*2b50*/  SEL R61, R22, RZ, !P3 ;  /* 0x000000ff163d7207 */ /* 0x000fe40005800000 */
[----:B------:R-:W-:Y:S01]  /*2b60*/  ISETP.GE.AND P1, PT, R251, c[0x0][0x180], PT ;  /* 0x00006000fb007a0c */ /* 0x000fe20003f26270 */
[----:B------:R4:W-:Y:S01]  /*2b70*/  LDGSTS.E [R2+0xc00], [R166.64], P5 ;  /* 0x00c00000a6027fae */ /* 0x0009e2000a921854 */
[----:B------:R-:W-:Y:S02]  /*2b80*/  ISETP.NE.U32.AND P3, PT, R4, RZ, PT ;  /* 0x000000ff0400720c */ /* 0x000fe40003f65070 */
[----:B------:R-:W-:Y:S01]  /*2b90*/  SEL R4, R22, RZ, !P2 ;  /* 0x000000ff16047207 */ /* 0x000fe20005000000 */
[----:B------:R5:W-:Y:S01]  /*2ba0*/  LDGSTS.E [R2+0x1000], [R162.64], P4 ;  /* 0x01000000a2027fae */ /* 0x000be2000a121854 */
[----:B------:R-:W-:-:S02]  /*2bb0*/  ISETP.NE.U32.AND P2, PT, R61, RZ, PT ;  /* 0x000000ff3d00720c */ /* 0x000fc40003f45070 */
[----:B------:R-:W-:Y:S02]  /*2bc0*/  SEL R61, R22, RZ, !P1 ;  /* 0x000000ff163d7207 */ /* 0x000fe40004800000 */
[----:B------:R-:W-:Y:S02]  /*2bd0*/  ISETP.NE.U32.AND P1, PT, R4, RZ, PT ;  /* 0x000000ff0400720c */ /* 0x000fe40003f25070 */
[----:B------:R-:W-:Y:S02]  /*2be0*/  ISETP.GE.AND P5, PT, R249, c[0x0][0x180], PT ;  /* 0x00006000f9007a0c */ /* 0x000fe40003fa6270 */
[----:B------:R-:W-:Y:S01]  /*2bf0*/  ISETP.NE.U32.AND P0, PT, R61, RZ, PT ;  /* 0x000000ff3d00720c */ /* 0x000fe20003f05070 */
[----:B------:R1:W-:Y:S01]  /*2c00*/  LDGSTS.E [R2+0x1400], [R164.64], P3 ;  /* 0x01400000a4027fae */ /* 0x0003e20009921854 */
[----:B------:R-:W-:Y:S02]  /*2c10*/  ISETP.GE.AND P4, PT, R247, c[0x0][0x180], PT ;  /* 0x00006000f7007a0c */ /* 0x000fe40003f86270 */
[----:B------:R-:W-:Y:S01]  /*2c20*/  SEL R4, R22, RZ, !P5 ;  /* 0x000000ff16047207 */ /* 0x000fe20006800000 */
[----:B------:R1:W-:Y:S01]  /*2c30*/  LDGSTS.E [R2+0x1800], [R160.64], P2 ;  /* 0x01800000a0027fae */ /* 0x0003e20009121854 */
[----:B------:R-:W-:-:S02]  /*2c40*/  ISETP.GE.AND P5, PT, R245, c[0x0][0x180], PT ;  /* 0x00006000f5007a0c */ /* 0x000fc40003fa6270 */
[----:B------:R-:W-:Y:S01]  /*2c50*/  SEL R61, R22, RZ, !P4 ;  /* 0x000000ff163d7207 */ /* 0x000fe20006000000 */
[----:B------:R1:W-:Y:S01]  /*2c60*/  LDGSTS.E [R2+0x1c00], [R176.64], P1 ;  /* 0x01c00000b0027fae */ /* 0x0003e20008921854 */
[----:B------:R-:W-:Y:S02]  /*2c70*/  ISETP.GE.AND P4, PT, R243, c[0x0][0x180], PT ;  /* 0x00006000f3007a0c */ /* 0x000fe40003f86270 */
[----:B------:R-:W-:Y:S01]  /*2c80*/  ISETP.NE.U32.AND P3, PT, R4, RZ, PT ;  /* 0x000000ff0400720c */ /* 0x000fe20003f65070 */
[----:B------:R1:W-:Y:S01]  /*2c90*/  LDGSTS.E [R2+0x2000], [R128.64], P0 ;  /* 0x0200000080027fae */ /* 0x0003e20008121854 */
[C---:B------:R-:W-:Y:S02]  /*2ca0*/  SEL R4, R22.reuse, RZ, !P5 ;  /* 0x000000ff16047207 */ /* 0x040fe40006800000 */
[----:B------:R-:W-:Y:S02]  /*2cb0*/  ISETP.NE.U32.AND P5, PT, R61, RZ, PT ;  /* 0x000000ff3d00720c */ /* 0x000fe40003fa5070 */
[----:B------:R-:W-:-:S02]  /*2cc0*/  SEL R61, R22, RZ, !P4 ;  /* 0x000000ff163d7207 */ /* 0x000fc40006000000 */
[----:B------:R-:W-:Y:S02]  /*2cd0*/  ISETP.NE.U32.AND P2, PT, R4, RZ, PT ;  /* 0x000000ff0400720c */ /* 0x000fe40003f45070 */
[----:B------:R-:W-:Y:S02]  /*2ce0*/  ISETP.GE.AND P1, PT, R241, c[0x0][0x180], PT ;  /* 0x00006000f1007a0c */ /* 0x000fe40003f26270 */
[----:B------:R-:W-:Y:S01]  /*2cf0*/  ISETP.NE.U32.AND P4, PT, R61, RZ, PT ;  /* 0x000000ff3d00720c */ /* 0x000fe20003f85070 */
[----:B------:R1:W-:Y:S01]  /*2d00*/  LDGSTS.E [R2+0x2400], [R126.64], P3 ;  /* 0x024000007e027fae */ /* 0x0003e20009921854 */
[----:B------:R-:W-:Y:S02]  /*2d10*/  ISETP.GE.AND P0, PT, R239, c[0x0][0x180], PT ;  /* 0x00006000ef007a0c */ /* 0x000fe40003f06270 */
[C---:B------:R-:W-:Y:S01]  /*2d20*/  SEL R4, R22.reuse, RZ, !P1 ;  /* 0x000000ff16047207 */ /* 0x040fe20004800000 */
[----:B------:R1:W-:Y:S01]  /*2d30*/  LDGSTS.E [R2+0x2800], [R124.64], P5 ;  /* 0x028000007c027fae */ /* 0x0003e2000a921854 */
[----:B------:R-:W-:-:S02]  /*2d40*/  SEL R61, R22, RZ, !P0 ;  /* 0x000000ff163d7207 */ /* 0x000fc40004000000 */
[----:B------:R-:W-:Y:S01]  /*2d50*/  ISETP.NE.U32.AND P0, PT, R4, RZ, PT ;  /* 0x000000ff0400720c */ /* 0x000fe20003f05070 */
[----:B------:R1:W-:Y:S01]  /*2d60*/  LDGSTS.E [R2+0x2c00], [R120.64], P2 ;  /* 0x02c0000078027fae */ /* 0x0003e20009121854 */
[----:B------:R-:W-:Y:S02]  /*2d70*/  ISETP.GE.AND P1, PT, R237, c[0x0][0x180], PT ;  /* 0x00006000ed007a0c */ /* 0x000fe40003f26270 */
[----:B------:R-:W-:Y:S01]  /*2d80*/  ISETP.GE.AND P3, PT, R182, c[0x0][0x180], PT ;  /* 0x00006000b6007a0c */ /* 0x000fe20003f66270 */
[----:B------:R1:W-:Y:S01]  /*2d90*/  LDGSTS.E [R2+0x3000], [R58.64], P4 ;  /* 0x030000003a027fae */ /* 0x0003e2000a121854 */
[----:B------:R-:W-:Y:S02]  /*2da0*/  SEL R4, R22, RZ, !P1 ;  /* 0x000000ff16047207 */ /* 0x000fe40004800000 */
[----:B------:R-:W-:Y:S02]  /*2db0*/  ISETP.GE.AND P2, PT, R183, c[0x0][0x180], PT ;  /* 0x00006000b7007a0c */ /* 0x000fe40003f46270 */
[----:B------:R-:W-:-:S02]  /*2dc0*/  ISETP.NE.U32.AND P1, PT, R61, RZ, PT ;  /* 0x000000ff3d00720c */ /* 0x000fc40003f25070 */
[----:B------:R-:W-:Y:S01]  /*2dd0*/  SEL R61, R22, RZ, !P3 ;  /* 0x000000ff163d7207 */ /* 0x000fe20005800000 */
[----:B------:R1:W-:Y:S01]  /*2de0*/  LDGSTS.E [R2+0x3400], [R116.64], P0 ;  /* 0x0340000074027fae */ /* 0x0003e20008121854 */
[----:B------:R-:W-:Y:S02]  /*2df0*/  ISETP.NE.U32.AND P3, PT, R4, RZ, PT ;  /* 0x000000ff0400720c */ /* 0x000fe40003f65070 */
[----:B------:R-:W-:Y:S02]  /*2e00*/  ISETP.GE.AND P4, PT, R209, c[0x0][0x180], PT ;  /* 0x00006000d1007a0c */ /* 0x000fe40003f86270 */
[C---:B------:R-:W-:Y:S02]  /*2e10*/  SEL R4, R22.reuse, RZ, !P2 ;  /* 0x000000ff16047207 */ /* 0x040fe40005000000 */
[----:B------:R-:W-:Y:S02]  /*2e20*/  ISETP.GE.AND P2, PT, R197, c[0x0][0x180], PT ;  /* 0x00006000c5007a0c */ /* 0x000fe40003f46270 */
[----:B------:R-:W-:Y:S01]  /*2e30*/  ISETP.NE.U32.AND P5, PT, R61, RZ, PT ;  /* 0x000000ff3d00720c */ /* 0x000fe20003fa5070 */
[----:B------:R1:W-:Y:S01]  /*2e40*/  LDGSTS.E [R2+0x3800], [R118.64], P1 ;  /* 0x0380000076027fae */ /* 0x0003e20008921854 */
[----:B------:R-:W-:-:S02]  /*2e50*/  SEL R61, R22, RZ, !P4 ;  /* 0x000000ff163d7207 */ /* 0x000fc40006000000 */
[----:B------:R-:W-:Y:S01]  /*2e60*/  ISETP.GE.AND P4, PT, R196, c[0x0][0x180], PT ;  /* 0x00006000c4007a0c */ /* 0x000fe20003f86270 */
[----:B------:R1:W-:Y:S01]  /*2e70*/  LDGSTS.E [R2+0x3c00], [R54.64], P3 ;  /* 0x03c0000036027fae */ /* 0x0003e20009921854 */
[----:B------:R-:W-:Y:S02]  /*2e80*/  ISETP.NE.U32.AND P0, PT, R4, RZ, PT ;  /* 0x000000ff0400720c */ /* 0x000fe40003f05070 */
[C---:B------:R-:W-:Y:S02]  /*2e90*/  SEL R4, R22.reuse, RZ, !P2 ;  /* 0x000000ff16047207 */ /* 0x040fe40005000000 */
[----:B------:R-:W-:Y:S02]  /*2ea0*/  ISETP.NE.U32.AND P2, PT, R61, RZ, PT ;  /* 0x000000ff3d00720c */ /* 0x000fe40003f45070 */
[----:B------:R-:W-:Y:S02]  /*2eb0*/  SEL R61, R22, RZ, !P4 ;  /* 0x000000ff163d7207 */ /* 0x000fe40006000000 */
[----:B------:R-:W-:-:S02]  /*2ec0*/  ISETP.NE.U32.AND P4, PT, R4, RZ, PT ;  /* 0x000000ff0400720c */ /* 0x000fc40003f85070 */
[----:B------:R-:W-:Y:S02]  /*2ed0*/  LOP3.LUT R4, R2, 0x40, RZ, 0x3c, !PT ;  /* 0x0000004002047812 */ /* 0x000fe400078e3cff */
[----:B------:R-:W-:Y:S02]  /*2ee0*/  LOP3.LUT R18, R0, 0x1a, RZ, 0xfc, !PT ;  /* 0x0000001a00127812 */ /* 0x000fe400078efcff */
[----:B------:R-:W-:Y:S01]  /*2ef0*/  ISETP.GE.AND P3, PT, R195, c[0x0][0x180], PT ;  /* 0x00006000c3007a0c */ /* 0x000fe20003f66270 */
[----:B------:R1:W-:Y:S01]  /*2f00*/  LDGSTS.E [R4+0x200], [R142.64], P5 ;  /* 0x002000008e047fae */ /* 0x0003e2000a921854 */
[----:B------:R-:W-:Y:S02]  /*2f10*/  ISETP.NE.U32.AND P1, PT, R61, RZ, PT ;  /* 0x000000ff3d00720c */ /* 0x000fe40003f25070 */
[----:B------:R-:W-:Y:S01]  /*2f20*/  ISETP.GE.AND P5, PT, R18, c[0x0][0x180], PT ;  /* 0x0000600012007a0c */ /* 0x000fe20003fa6270 */
[----:B------:R1:W-:Y:S01]  /*2f30*/  LDGSTS.E [R4+0x600], [R140.64], P0 ;  /* 0x006000008c047fae */ /* 0x0003e20008121854 */
[----:B------:R-:W-:-:S02]  /*2f40*/  SEL R61, R22, RZ, !P3 ;  /* 0x000000ff163d7207 */ /* 0x000fc40005800000 */
[----:B------:R-:W-:Y:S01]  /*2f50*/  ISETP.GE.AND P3, PT, R252, c[0x0][0x180], PT ;  /* 0x00006000fc007a0c */ /* 0x000fe20003f66270 */
[----:B------:R1:W-:Y:S01]  /*2f60*/  LDGSTS.E [R4+0xa00], [R138.64], P2 ;  /* 0x00a000008a047fae */ /* 0x0003e20009121854 */
        /* <DEDUP_REMOVED lines=12> */
[----:B------:R-:W-:Y:S02]  /*3030*/  SEL R61, R22, RZ, !P4 ;  /* 0x000000ff163d7207 */ /* 0x000fe40006000000 */
[----:B------:R-:W-:Y:S01]  /*3040*/  ISETP.GE.AND P1, PT, R246, c[0x0][0x180], PT ;  /* 0x00006000f6007a0c */ /* 0x000fe20003f26270 */
[----:B------:R1:W-:Y:S01]  /*3050*/  LDGSTS.E [R4+0x1a00], [R132.64], P3 ;  /* 0x01a0000084047fae */ /* 0x0003e20009921854 */
[----:B------:R-:W-:-:S02]  /*3060*/  ISETP.NE.U32.AND P0, PT, R61, RZ, PT ;  /* 0x000000ff3d00720c */ /* 0x000fc40003f05070 */
[----:B------:R-:W-:Y:S01]  /*3070*/  ISETP.GE.AND P4, PT, R244, c[0x0][0x180], PT ;  /* 0x00006000f4007a0c */ /* 0x000fe20003f86270 */
[----:B------:R1:W-:Y:S01]  /*3080*/  LDGSTS.E [R4+0x1e00], [R174.64], P2 ;  /* 0x01e00000ae047fae */ /* 0x0003e20009121854 */
[----:B------:R-:W-:Y:S02]  /*3090*/  SEL R62, R22, RZ, !P1 ;  /* 0x000000ff163e7207 */ /* 0x000fe40004800000 */
[----:B------:R-:W-:Y:S01]  /*30a0*/  ISETP.GE.AND P1, PT, R242, c[0x0][0x180], PT ;  /* 0x00006000f2007a0c */ /* 0x000fe20003f26270 */
[----:B------:R1:W-:Y:S01]  /*30b0*/  LDGSTS.E [R4+0x2200], [R154.64], P5 ;  /* 0x022000009a047fae */ /* 0x0003e2000a921854 */
[----:B------:R-:W-:Y:S02]  /*30c0*/  SEL R61, R22, RZ, !P4 ;  /* 0x000000ff163d7207 */ /* 0x000fe40006000000 */
[----:B------:R-:W-:Y:S02]  /*30d0*/  ISETP.NE.U32.AND P4, PT, R62, RZ, PT ;  /* 0x000000ff3e00720c */ /* 0x000fe40003f85070 */
[----:B------:R-:W-:Y:S01]  /*30e0*/  ISETP.GE.AND P2, PT, R240, c[0x0][0x180], PT ;  /* 0x00006000f0007a0c */ /* 0x000fe20003f46270 */
[----:B------:R1:W-:Y:S01]  /*30f0*/  LDGSTS.E [R4+0x2600], [R156.64], P0 ;  /* 0x026000009c047fae */ /* 0x0003e20008121854 */
[----:B------:R-:W-:-:S02]  /*3100*/  SEL R62, R22, RZ, !P1 ;  /* 0x000000ff163e7207 */ /* 0x000fc40004800000 */
[----:B------:R-:W-:Y:S02]  /*3110*/  ISETP.GE.AND P5, PT, R238, c[0x0][0x180], PT ;  /* 0x00006000ee007a0c */ /* 0x000fe40003fa6270 */
[----:B------:R-:W-:Y:S02]  /*3120*/  ISETP.NE.U32.AND P1, PT, R61, RZ, PT ;  /* 0x000000ff3d00720c */ /* 0x000fe40003f25070 */
[----:B------:R-:W-:Y:S02]  /*3130*/  SEL R61, R22, RZ, !P2 ;  /* 0x000000ff163d7207 */ /* 0x000fe40005000000 */
[----:B------:R-:W-:Y:S01]  /*3140*/  ISETP.NE.U32.AND P3, PT, R62, RZ, PT ;  /* 0x000000ff3e00720c */ /* 0x000fe20003f65070 */
[----:B------:R1:W-:Y:S01]  /*3150*/  LDGSTS.E [R4+0x2a00], [R158.64], P4 ;  /* 0x02a000009e047fae */ /* 0x0003e2000a121854 */
[----:B------:R-:W-:Y:S02]  /*3160*/  ISETP.GE.AND P2, PT, R236, c[0x0][0x180], PT ;  /* 0x00006000ec007a0c */ /* 0x000fe40003f46270 */
[----:B------:R-:W-:-:S02]  /*3170*/  SEL R62, R22, RZ, !P5 ;  /* 0x000000ff163e7207 */ /* 0x000fc40006800000 */
[----:B------:R-:W-:Y:S02]  /*3180*/  ISETP.GE.AND P5, PT, R85, c[0x0][0x180], PT ;  /* 0x0000600055007a0c */ /* 0x000fe40003fa6270 */
[----:B------:R-:W-:Y:S01]  /*3190*/  ISETP.NE.U32.AND P0, PT, R61, RZ, PT ;  /* 0x000000ff3d00720c */ /* 0x000fe20003f05070 */
[----:B------:R1:W-:Y:S01]  /*31a0*/  LDGSTS.E [R4+0x2e00], [R152.64], P1 ;  /* 0x02e0000098047fae */ /* 0x0003e20008921854 */
[C---:B------:R-:W-:Y:S02]  /*31b0*/  SEL R61, R22.reuse, RZ, !P2 ;  /* 0x000000ff163d7207 */ /* 0x040fe40005000000 */
[----:B------:R-:W-:Y:S01]  /*31c0*/  SEL R22, R22, RZ, !P5 ;  /* 0x000000ff16167207 */ /* 0x000fe20006800000 */
[----:B------:R1:W-:Y:S01]  /*31d0*/  LDGSTS.E [R4+0x3200], [R150.64], P3 ;  /* 0x0320000096047fae */ /* 0x0003e20009921854 */
[----:B------:R-:W-:Y:S02]  /*31e0*/  ISETP.NE.U32.AND P2, PT, R62, RZ, PT ;  /* 0x000000ff3e00720c */ /* 0x000fe40003f45070 */
[----:B------:R-:W-:-:S02]  /*31f0*/  ISETP.NE.U32.AND P5, PT, R61, RZ, PT ;  /* 0x000000ff3d00720c */ /* 0x000fc40003fa5070 */
[----:B------:R-:W-:Y:S01]  /*3200*/  ISETP.NE.U32.AND P4, PT, R22, RZ, PT ;  /* 0x000000ff1600720c */ /* 0x000fe20003f85070 */
[----:B------:R-:W-:Y:S02]  /*3210*/  IMAD R22, R25, c[0x0][0x190], RZ ;  /* 0x0000640019167a24 */ /* 0x000fe400078e02ff */
[----:B------:R1:W-:Y:S01]  /*3220*/  LDGSTS.E [R4+0x3600], [R144.64], P0 ;  /* 0x0360000090047fae */ /* 0x0003e20008121854 */
[----:B------:R-:W-:Y:S02]  /*3230*/  IMAD R25, R28, c[0x0][0x190], RZ ;  /* 0x000064001c197a24 */ /* 0x000fe400078e02ff */
[----:B------:R-:W-:-:S03]  /*3240*/  LEA R112, P3, R22, R49, 0x2 ;  /* 0x0000003116707211 */ /* 0x000fc600078610ff */
[----:B------:R1:W-:Y:S01]  /*3250*/  LDGSTS.E [R4+0x3a00], [R146.64], P2 ;  /* 0x03a0000092047fae */ /* 0x0003e20009121854 */
[----:B------:R-:W-:-:S03]  /*3260*/  LEA.HI.X.SX32 R113, R22, R51, 0x2, P3 ;  /* 0x0000003316717211 */ /* 0x000fc600018f16ff */
[----:B------:R1:W-:Y:S04]  /*3270*/  LDGSTS.E [R4+0x3e00], [R148.64], P5 ;  /* 0x03e0000094047fae */ /* 0x0003e8000a921854 */
[----:B------:R-:W0:Y:S04]  /*3280*/  LDGDEPBAR ;  /* 0x00000000000079af */ /* 0x000e280000000000 */
[----:B------:R1:W-:Y:S02]  /*3290*/  LDGSTS.E [R3+0xc000], [R20.64], P4 ;  /* 0x0c00000014037fae */ /* 0x0003e4000a121854 */
[----:B-1----:R-:W-:-:S02]  /*32a0*/  IMAD R20, R23, c[0x0][0x190], RZ ;  /* 0x0000640017147a24 */ /* 0x002fc400078e02ff */
[----:B------:R-:W-:Y:S02]  /*32b0*/  IMAD R21, R24, c[0x0][0x190], RZ ;  /* 0x0000640018157a24 */ /* 0x000fe400078e02ff */
[----:B------:R-:W-:Y:S01]  /*32c0*/  IMAD R23, R26, c[0x0][0x190], RZ ;  /* 0x000064001a177a24 */ /* 0x000fe200078e02ff */
[-C--:B------:R-:W-:Y:S01]  /*32d0*/  LEA R28, P1, R20, R49.reuse, 0x2 ;  /* 0x00000031141c7211 */ /* 0x080fe200078210ff */
[----:B------:R-:W-:Y:S01]  /*32e0*/  IMAD R24, R27, c[0x0][0x190], RZ ;  /* 0x000064001b187a24 */ /* 0x000fe200078e02ff */
[-C--:B------:R-:W-:Y:S01]  /*32f0*/  LEA R114, P5, R21, R49.reuse, 0x2 ;  /* 0x0000003115727211 */ /* 0x080fe200078a10ff */
[----:B------:R-:W-:Y:S01]  /*3300*/  IMAD R26, R29, c[0x0][0x190], RZ ;  /* 0x000064001d1a7a24 */ /* 0x000fe200078e02ff */
[-C--:B------:R-:W-:Y:S01]  /*3310*/  LEA R110, P0, R23, R49.reuse, 0x2 ;  /* 0x00000031176e7211 */ /* 0x080fe200078010ff */
[----:B------:R-:W-:Y:S01]  /*3320*/  IMAD R27, R60, c[0x0][0x190], RZ ;  /* 0x000064003c1b7a24 */ /* 0x000fe200078e02ff */
[----:B------:R-:W-:Y:S02]  /*3330*/  LEA R108, P2, R24, R49, 0x2 ;  /* 0x00000031186c7211 */ /* 0x000fe400078410ff */
[----:B------:R-:W-:-:S02]  /*3340*/  LEA.HI.X.SX32 R29, R20, R51, 0x2, P1 ;  /* 0x00000033141d7211 */ /* 0x000fc400008f16ff */
[----:B------:R-:W-:Y:S02]  /*3350*/  LEA R106, P1, R25, R49, 0x2 ;  /* 0x00000031196a7211 */ /* 0x000fe400078210ff */
[----:B------:R-:W-:Y:S01]  /*3360*/  LEA.HI.X.SX32 R115, R21, R51, 0x2, P5 ;  /* 0x0000003315737211 */ /* 0x000fe200028f16ff */
[----:B------:R-:W-:Y:S01]  /*3370*/  IMAD.WIDE R100, R101, 0x4, R28 ;  /* 0x0000000465647825 */ /* 0x000fe200078e021c */
[-C--:B------:R-:W-:Y:S02]  /*3380*/  LEA R104, P5, R26, R49.reuse, 0x2 ;  /* 0x000000311a687211 */ /* 0x080fe400078a10ff */
[----:B------:R-:W-:Y:S01]  /*3390*/  LEA R60, P3, R27, R49, 0x2 ;  /* 0x000000311b3c7211 */ /* 0x000fe200078610ff */
[----:B------:R1:W-:Y:S01]  /*33a0*/  LDGSTS.E [R3+0xc800], [R114.64], P4 ;  /* 0x0c80000072037fae */ /* 0x0003e2000a121854 */
[-C--:B------:R-:W-:Y:S02]  /*33b0*/  LEA.HI.X.SX32 R111, R23, R51.reuse, 0x2, P0 ;  /* 0x00000033176f7211 */ /* 0x080fe400000f16ff */
[-C--:B------:R-:W-:Y:S01]  /*33c0*/  LEA.HI.X.SX32 R109, R24, R51.reuse, 0x2, P2 ;  /* 0x00000033186d7211 */ /* 0x080fe200010f16ff */
[----:B------:R2:W-:Y:S01]  /*33d0*/  LDGSTS.E [R3+0xd000], [R112.64], P4 ;  /* 0x0d00000070037fae */ /* 0x0005e2000a121854 */
[----:B------:R-:W-:-:S02]  /*33e0*/  LEA.HI.X.SX32 R107, R25, R51, 0x2, P1 ;  /* 0x00000033196b7211 */ /* 0x000fc400008f16ff */
[-C--:B------:R-:W-:Y:S01]  /*33f0*/  LEA.HI.X.SX32 R105, R26, R51.reuse, 0x2, P5 ;  /* 0x000000331a697211 */ /* 0x080fe200028f16ff */
[----:B------:R3:W-:Y:S01]  /*3400*/  LDGSTS.E [R3+0xd800], [R110.64], P4 ;  /* 0x0d8000006e037fae */ /* 0x0007e2000a121854 */
[----:B------:R-:W-:-:S03]  /*3410*/  LEA.HI.X.SX32 R61, R27, R51, 0x2, P3 ;  /* 0x000000331b3d7211 */ /* 0x000fc600018f16ff */
[----:B------:R4:W-:Y:S01]  /*3420*/  LDGSTS.E [R3+0xe000], [R108.64], P4 ;  /* 0x0e0000006c037fae */ /* 0x0009e2000a121854 */
[----:B-1----:R-:W-:-:S03]  /*3430*/  IMAD.WIDE R114, R65, 0x4, R114 ;  /* 0x0000000441727825 */ /* 0x002fc600078e0272 */
[----:B------:R1:W-:Y:S01]  /*3440*/  LDGSTS.E [R3+0xe800], [R106.64], P4 ;  /* 0x0e8000006a037fae */ /* 0x0003e2000a121854 */
[----:B--2---:R-:W-:-:S03]  /*3450*/  IMAD.WIDE R112, R65, 0x4, R112 ;  /* 0x0000000441707825 */ /* 0x004fc600078e0270 */
[----:B------:R2:W-:Y:S01]  /*3460*/  LDGSTS.E [R3+0xf000], [R104.64], P4 ;  /* 0x0f00000068037fae */ /* 0x0005e2000a121854 */
[----:B---3--:R-:W-:-:S03]  /*3470*/  IMAD.WIDE R110, R65, 0x4, R110 ;  /* 0x00000004416e7825 */ /* 0x008fc600078e026e */
[----:B------:R3:W-:Y:S01]  /*3480*/  LDGSTS.E [R3+0xf800], [R60.64], P4 ;  /* 0x0f8000003c037fae */ /* 0x0007e2000a121854 */
[----:B----4-:R-:W-:-:S03]  /*3490*/  IMAD.WIDE R108, R65, 0x4, R108 ;  /* 0x00000004416c7825 */ /* 0x010fc600078e026c */
[----:B------:R4:W-:Y:S01]  /*34a0*/  LDGSTS.E [R201+0xc200], [R28.64], P4 ;  /* 0x0c2000001cc97fae */ /* 0x0009e2000a121854 */
[----:B-1----:R-:W-:-:S04]  /*34b0*/  IMAD.WIDE R106, R179, 0x4, R106 ;  /* 0x00000004b36a7825 */ /* 0x002fc800078e026a */
[----:B--2---:R-:W-:-:S04]  /*34c0*/  IMAD.WIDE R104, R181, 0x4, R104 ;  /* 0x00000004b5687825 */ /* 0x004fc800078e0268 */
[----:B----4-:R-:W-:Y:S02]  /*34d0*/  IMAD R28, R30, c[0x0][0x190], RZ ;  /* 0x000064001e1c7a24 */ /* 0x010fe400078e02ff */
[----:B------:R-:W-:Y:S02]  /*34e0*/  IMAD R29, R31, c[0x0][0x190], RZ ;  /* 0x000064001f1d7a24 */ /* 0x000fe400078e02ff */
        /* <DEDUP_REMOVED lines=8> */
[-C--:B------:R-:W-:Y:S01]  /*3570*/  LEA R94, P0, R31, R49.reuse, 0x2 ;  /* 0x000000311f5e7211 */ /* 0x080fe200078010ff */
[----:B------:R-:W-:Y:S01]  /*3580*/  IMAD R35, R37, c[0x0][0x190], RZ ;  /* 0x0000640025237a24 */ /* 0x000fe200078e02ff */
[----:B------:R-:W-:-:S02]  /*3590*/  LEA R92, P2, R32, R49, 0x2 ;  /* 0x00000031205c7211 */ /* 0x000fc400078410ff */
[----:B------:R-:W-:Y:S02]  /*35a0*/  LEA.HI.X.SX32 R37, R28, R51, 0x2, P1 ;  /* 0x000000331c257211 */ /* 0x000fe400008f16ff */
[----:B------:R-:W-:Y:S02]  /*35b0*/  LEA R90, P1, R33, R49, 0x2 ;  /* 0x00000031215a7211 */ /* 0x000fe400078210ff */
[----:B------:R-:W-:Y:S01]  /*35c0*/  LEA.HI.X.SX32 R99, R29, R51, 0x2, P5 ;  /* 0x000000331d637211 */ /* 0x000fe200028f16ff */
[----:B------:R-:W-:Y:S01]  /*35d0*/  IMAD.WIDE R86, R87, 0x4, R36 ;  /* 0x0000000457567825 */ /* 0x000fe200078e0224 */
[----:B------:R-:W-:Y:S02]  /*35e0*/  LEA R88, P5, R34, R49, 0x2 ;  /* 0x0000003122587211 */ /* 0x000fe400078a10ff */
[----:B------:R-:W-:Y:S01]  /*35f0*/  LEA.HI.X.SX32 R97, R30, R51, 0x2, P3 ;  /* 0x000000331e617211 */ /* 0x000fe200018f16ff */
[----:B------:R1:W-:Y:S01]  /*3600*/  LDGSTS.E [R201+0xca00], [R98.64], P4 ;  /* 0x0ca0000062c97fae */ /* 0x0003e2000a121854 */
[----:B------:R-:W-:-:S02]  /*3610*/  LEA R102, P3, R35, R49, 0x2 ;  /* 0x0000003123667211 */ /* 0x000fc400078610ff */
[-C--:B------:R-:W-:Y:S01]  /*3620*/  LEA.HI.X.SX32 R95, R31, R51.reuse, 0x2, P0 ;  /* 0x000000331f5f7211 */ /* 0x080fe200000f16ff */
[----:B------:R2:W-:Y:S01]  /*3630*/  LDGSTS.E [R201+0xd200], [R96.64], P4 ;  /* 0x0d20000060c97fae */ /* 0x0005e2000a121854 */
[-C--:B------:R-:W-:Y:S02]  /*3640*/  LEA.HI.X.SX32 R93, R32, R51.reuse, 0x2, P2 ;  /* 0x00000033205d7211 */ /* 0x080fe400010f16ff */
[-C--:B------:R-:W-:Y:S01]  /*3650*/  LEA.HI.X.SX32 R91, R33, R51.reuse, 0x2, P1 ;  /* 0x00000033215b7211 */ /* 0x080fe200008f16ff */
[----:B------:R4:W-:Y:S01]  /*3660*/  LDGSTS.E [R201+0xda00], [R94.64], P4 ;  /* 0x0da000005ec97fae */ /* 0x0009e2000a121854 */
[-C--:B------:R-:W-:Y:S02]  /*3670*/  LEA.HI.X.SX32 R89, R34, R51.reuse, 0x2, P5 ;  /* 0x0000003322597211 */ /* 0x080fe400028f16ff */
[----:B------:R-:W-:Y:S01]  /*3680*/  LEA.HI.X.SX32 R103, R35, R51, 0x2, P3 ;  /* 0x0000003323677211 */ /* 0x000fe200018f16ff */
[----:B------:R3:W-:Y:S01]  /*3690*/  LDGSTS.E [R201+0xe200], [R92.64], P4 ;  /* 0x0e2000005cc97fae */ /* 0x0007e2000a121854 */
[----:B-1----:R-:W-:-:S03]  /*36a0*/  IMAD.WIDE R98, R63, 0x4, R98 ;  /* 0x000000043f627825 */ /* 0x002fc600078e0262 */
[----:B------:R1:W-:Y:S01]  /*36b0*/  LDGSTS.E [R201+0xea00], [R90.64], P4 ;  /* 0x0ea000005ac97fae */ /* 0x0003e2000a121854 */
[----:B--2---:R-:W-:-:S03]  /*36c0*/  IMAD.WIDE R96, R63, 0x4, R96 ;  /* 0x000000043f607825 */ /* 0x004fc600078e0260 */
[----:B------:R2:W-:Y:S01]  /*36d0*/  LDGSTS.E [R201+0xf200], [R88.64], P4 ;  /* 0x0f20000058c97fae */ /* 0x0005e2000a121854 */
[----:B----4-:R-:W-:-:S03]  /*36e0*/  IMAD.WIDE R94, R63, 0x4, R94 ;  /* 0x000000043f5e7825 */ /* 0x010fc600078e025e */
[----:B------:R4:W-:Y:S01]  /*36f0*/  LDGSTS.E [R201+0xfa00], [R102.64], P4 ;  /* 0x0fa0000066c97fae */ /* 0x0009e2000a121854 */
[----:B---3--:R-:W-:-:S03]  /*3700*/  IMAD.WIDE R92, R63, 0x4, R92 ;  /* 0x000000043f5c7825 */ /* 0x008fc600078e025c */
[----:B------:R3:W-:Y:S01]  /*3710*/  LDGSTS.E [R200+0xc400], [R36.64], P4 ;  /* 0x0c40000024c87fae */ /* 0x0007e2000a121854 */
[----:B-1----:R-:W-:-:S04]  /*3720*/  IMAD.WIDE R90, R63, 0x4, R90 ;  /* 0x000000043f5a7825 */ /* 0x002fc800078e025a */
[----:B--2---:R-:W-:-:S04]  /*3730*/  IMAD.WIDE R88, R179, 0x4, R88 ;  /* 0x00000004b3587825 */ /* 0x004fc800078e0258 */
[----:B---3--:R-:W-:Y:S02]  /*3740*/  IMAD R37, R39, c[0x0][0x190], RZ ;  /* 0x0000640027257a24 */ /* 0x008fe400078e02ff */
[----:B------:R-:W-:Y:S02]  /*3750*/  IMAD R39, R41, c[0x0][0x190], RZ ;  /* 0x0000640029277a24 */ /* 0x000fe400078e02ff */
[----:B------:R-:W-:Y:S01]  /*3760*/  IMAD R36, R38, c[0x0][0x190], RZ ;  /* 0x0000640026247a24 */ /* 0x000fe200078e02ff */
[-C--:B------:R-:W-:Y:S01]  /*3770*/  LEA R84, P5, R37, R49.reuse, 0x2 ;  /* 0x0000003125547211 */ /* 0x080fe200078a10ff */
[----:B------:R-:W-:Y:S01]  /*3780*/  IMAD R38, R40, c[0x0][0x190], RZ ;  /* 0x0000640028267a24 */ /* 0x000fe200078e02ff */
[-C--:B------:R-:W-:Y:S01]  /*3790*/  LEA R80, P0, R39, R49.reuse, 0x2 ;  /* 0x0000003127507211 */ /* 0x080fe200078010ff */
[----:B------:R-:W-:Y:S01]  /*37a0*/  IMAD R40, R42, c[0x0][0x190], RZ ;  /* 0x000064002a287a24 */ /* 0x000fe200078e02ff */
[----:B------:R-:W-:Y:S01]  /*37b0*/  LEA R72, P1, R36, R49, 0x2 ;  /* 0x0000003124487211 */ /* 0x000fe200078210ff */
[----:B------:R-:W-:Y:S01]  /*37c0*/  IMAD R41, R43, c[0x0][0x190], RZ ;  /* 0x000064002b297a24 */ /* 0x000fe200078e02ff */
[----:B------:R-:W-:Y:S01]  /*37d0*/  LEA.HI.X.SX32 R81, R39, R51, 0x2, P0 ;  /* 0x0000003327517211 */ /* 0x000fe200000f16ff */
[----:B------:R-:W-:Y:S01]  /*37e0*/  IMAD R42, R56, c[0x0][0x190], RZ ;  /* 0x00006400382a7a24 */ /* 0x000fe200078e02ff */
[-C--:B------:R-:W-:Y:S01]  /*37f0*/  LEA R70, P0, R44, R49.reuse, 0x2 ;  /* 0x000000312c467211 */ /* 0x080fe200078010ff */
[----:B------:R-:W-:Y:S01]  /*3800*/  IMAD R43, R57, c[0x0][0x190], RZ ;  /* 0x00006400392b7a24 */ /* 0x000fe200078e02ff */
[----:B------:R-:W-:-:S02]  /*3810*/  LEA R82, P3, R38, R49, 0x2 ;  /* 0x0000003126527211 */ /* 0x000fc400078610ff */
[----:B------:R-:W-:Y:S02]  /*3820*/  LEA.HI.X.SX32 R71, R44, R51, 0x2, P0 ;  /* 0x000000332c477211 */ /* 0x000fe400000f16ff */
[-C--:B------:R-:W-:Y:S02]  /*3830*/  LEA R68, P0, R45, R49.reuse, 0x2 ;  /* 0x000000312d447211 */ /* 0x080fe400078010ff */
[----:B------:R-:W-:Y:S02]  /*3840*/  LEA R78, P2, R40, R49, 0x2 ;  /* 0x00000031284e7211 */ /* 0x000fe400078410ff */
[----:B------:R-:W-:Y:S02]  /*3850*/  LEA.HI.X.SX32 R73, R36, R51, 0x2, P1 ;  /* 0x0000003324497211 */ /* 0x000fe400008f16ff */
[----:B------:R-:W-:Y:S02]  /*3860*/  LEA R76, P1, R41, R49, 0x2 ;  /* 0x00000031294c7211 */ /* 0x000fe400078210ff */
[----:B------:R-:W-:-:S02]  /*3870*/  LEA.HI.X.SX32 R85, R37, R51, 0x2, P5 ;  /* 0x0000003325557211 */ /* 0x000fc400028f16ff */
[----:B------:R-:W-:Y:S02]  /*3880*/  LEA R74, P5, R42, R49, 0x2 ;  /* 0x000000312a4a7211 */ /* 0x000fe400078a10ff */
[-C--:B------:R-:W-:Y:S01]  /*3890*/  LEA.HI.X.SX32 R83, R38, R51.reuse, 0x2, P3 ;  /* 0x0000003326537211 */ /* 0x080fe200018f16ff */
[----:B------:R1:W-:Y:S01]  /*38a0*/  LDGSTS.E [R200+0xcc00], [R84.64], P4 ;  /* 0x0cc0000054c87fae */ /* 0x0003e2000a121854 */
[----:B------:R-:W-:Y:S02]  /*38b0*/  LEA.HI.X.SX32 R69, R45, R51, 0x2, P0 ;  /* 0x000000332d457211 */ /* 0x000fe400000f16ff */
[-C--:B------:R-:W-:Y:S01]  /*38c0*/  LEA R56, P3, R43, R49.reuse, 0x2 ;  /* 0x000000312b387211 */ /* 0x080fe200078610ff */
[----:B------:R2:W-:Y:S01]  /*38d0*/  LDGSTS.E [R200+0xd400], [R82.64], P4 ;  /* 0x0d40000052c87fae */ /* 0x0005e2000a121854 */
[----:B------:R-:W-:Y:S02]  /*38e0*/  LEA R66, P0, R46, R49, 0x2 ;  /* 0x000000312e427211 */ /* 0x000fe400078010ff */
[-C--:B------:R-:W-:Y:S01]  /*38f0*/  LEA.HI.X.SX32 R79, R40, R51.reuse, 0x2, P2 ;  /* 0x00000033284f7211 */ /* 0x080fe200010f16ff */
[----:B------:R3:W-:Y:S01]  /*3900*/  LDGSTS.E [R200+0xdc00], [R80.64], P4 ;  /* 0x0dc0000050c87fae */ /* 0x0007e2000a121854 */
[----:B------:R-:W-:-:S02]  /*3910*/  LEA.HI.X.SX32 R77, R41, R51, 0x2, P1 ;  /* 0x00000033294d7211 */ /* 0x000fc400008f16ff */
[-C--:B------:R-:W-:Y:S01]  /*3920*/  LEA.HI.X.SX32 R75, R42, R51.reuse, 0x2, P5 ;  /* 0x000000332a4b7211 */ /* 0x080fe200028f16ff */
[----:B------:R4:W-:Y:S01]  /*3930*/  LDGSTS.E [R200+0xe400], [R78.64], P4 ;  /* 0x0e4000004ec87fae */ /* 0x0009e2000a121854 */
[-C--:B------:R-:W-:Y:S01]  /*3940*/  LEA.HI.X.SX32 R57, R43, R51.reuse, 0x2, P3 ;  /* 0x000000332b397211 */ /* 0x080fe200018f16ff */
[----:B-1----:R-:W-:Y:S01]  /*3950*/  IMAD.WIDE R84, R65, 0x4, R84 ;  /* 0x0000000441547825 */ /* 0x002fe200078e0254 */
[----:B------:R-:W-:Y:S01]  /*3960*/  LEA.HI.X.SX32 R67, R46, R51, 0x2, P0 ;  /* 0x000000332e437211 */ /* 0x000fe200000f16ff */
[----:B------:R1:W-:Y:S01]  /*3970*/  LDGSTS.E [R200+0xec00], [R76.64], P4 ;  /* 0x0ec000004cc87fae */ /* 0x0003e2000a121854 */
[----:B------:R-:W-:Y:S01]  /*3980*/  LEA R64, P0, R47, R49, 0x2 ;  /* 0x000000312f407211 */ /* 0x000fe200078010ff */
[----:B--2---:R-:W-:Y:S01]  /*3990*/  IMAD.WIDE R82, R65, 0x4, R82 ;  /* 0x0000000441527825 */ /* 0x004fe200078e0252 */
[----:B------:R-:W-:Y:S01]  /*39a0*/  ISETP.GT.AND P2, PT, R198, 0x7f, PT ;  /* 0x0000007fc600780c */ /* 0x000fe20003f44270 */
[----:B------:R2:W-:Y:S01]  /*39b0*/  LDGSTS.E [R200+0xf400], [R74.64], P4 ;  /* 0x0f4000004ac87fae */ /* 0x0005e2000a121854 */
[----:B------:R-:W-:Y:S01]  /*39c0*/  ISETP.GE.AND P1, PT, R187, UR4, PT ;  /* 0x00000004bb007c0c */ /* 0x000fe2000bf26270 */
[----:B---3--:R-:W-:Y:S01]  /*39d0*/  IMAD.WIDE R80, R65, 0x4, R80 ;  /* 0x0000000441507825 */ /* 0x008fe200078e0250 */
[----:B------:R-:W-:Y:S01]  /*39e0*/  SEL R193, R193, RZ, P2 ;  /* 0x000000ffc1c17207 */ /* 0x000fe20001000000 */
[----:B------:R3:W-:Y:S02]  /*39f0*/  LDGSTS.E [R200+0xfc00], [R56.64], P4 ;  /* 0x0fc0000038c87fae */ /* 0x0007e4000a121854 */
[----:B----4-:R-:W-:Y:S01]  /*3a00*/  IMAD.WIDE R78, R65, 0x4, R78 ;  /* 0x00000004414e7825 */ /* 0x010fe200078e024e */
[----:B------:R-:W-:Y:S01]  /*3a10*/  LEA.HI.X.SX32 R65, R47, R51, 0x2, P0 ;  /* 0x000000332f417211 */ /* 0x000fe200000f16ff */
[----:B------:R4:W-:Y:S01]  /*3a20*/  LDGSTS.E [R199+0xc600], [R72.64], P4 ;  /* 0x0c60000048c77fae */ /* 0x0009e2000a121854 */
[----:B------:R-:W-:Y:S01]  /*3a30*/  LEA R62, P0, R48, R49, 0x2 ;  /* 0x00000031303e7211 */ /* 0x000fe200078010ff */
[----:B-1----:R-:W-:-:S02]  /*3a40*/  IMAD.WIDE R76, R179, 0x4, R76 ;  /* 0x00000004b34c7825 */ /* 0x002fc400078e024c */
[----:B------:R1:W-:Y:S02]  /*3a50*/  LDGSTS.E [R199+0xce00], [R70.64], P4 ;  /* 0x0ce0000046c77fae */ /* 0x0003e4000a121854 */
[----:B--2---:R-:W-:Y:S02]  /*3a60*/  IMAD.WIDE R74, R181, 0x4, R74 ;  /* 0x00000004b54a7825 */ /* 0x004fe400078e024a */
[----:B------:R2:W-:Y:S02]  /*3a70*/  LDGSTS.E [R199+0xd600], [R68.64], P4 ;  /* 0x0d60000044c77fae */ /* 0x0005e4000a121854 */
[----:B------:R-:W-:Y:S02]  /*3a80*/  IMAD.U32 R181, RZ, RZ, UR5 ;  /* 0x00000005ffb57e24 */ /* 0x000fe4000f8e00ff */
[----:B------:R3:W-:Y:S01]  /*3a90*/  LDGSTS.E [R199+0xde00], [R66.64], P4 ;  /* 0x0de0000042c77fae */ /* 0x0007e2000a121854 */
[----:B----4-:R-:W-:-:S03]  /*3aa0*/  IMAD.WIDE R72, R63, 0x4, R72 ;  /* 0x000000043f487825 */ /* 0x010fc600078e0248 */
[----:B------:R4:W-:Y:S01]  /*3ab0*/  LDGSTS.E [R199+0xe600], [R64.64], P4 ;  /* 0x0e60000040c77fae */ /* 0x0009e2000a121854 */
[----:B-1----:R-:W-:-:S04]  /*3ac0*/  IMAD.WIDE R70, R63, 0x4, R70 ;  /* 0x000000043f467825 */ /* 0x002fc800078e0246 */
[----:B--2---:R-:W-:-:S04]  /*3ad0*/  IMAD.WIDE R68, R63, 0x4, R68 ;  /* 0x000000043f447825 */ /* 0x004fc800078e0244 */
[----:B---3--:R-:W-:-:S04]  /*3ae0*/  IMAD.WIDE R66, R63, 0x4, R66 ;  /* 0x000000043f427825 */ /* 0x008fc800078e0242 */
[----:B----4-:R-:W-:Y:S01]  /*3af0*/  IMAD.WIDE R64, R63, 0x4, R64 ;  /* 0x000000043f407825 */ /* 0x010fe200078e0240 */
[----:B------:R-:W-:-:S03]  /*3b00*/  LEA.HI.X.SX32 R63, R48, R51, 0x2, P0 ;  /* 0x00000033303f7211 */ /* 0x000fc600000f16ff */
[C---:B------:R-:W-:Y:S02]  /*3b10*/  IMAD.WIDE R142, R181.reuse, 0x4, R142 ;  /* 0x00000004b58e7825 */ /* 0x040fe400078e028e */
[----:B------:R1:W-:Y:S02]  /*3b20*/  LDGSTS.E [R199+0xee00], [R62.64], P4 ;  /* 0x0ee000003ec77fae */ /* 0x0003e4000a121854 */
[----:B------:R-:W-:-:S04]  /*3b30*/  IMAD.WIDE R140, R181, 0x4, R140 ;  /* 0x00000004b58c7825 */ /* 0x000fc800078e028c */
[----:B------:R-:W-:-:S04]  /*3b40*/  IMAD.WIDE R138, R181, 0x4, R138 ;  /* 0x00000004b58a7825 */ /* 0x000fc800078e028a */
[----:B------:R-:W-:-:S04]  /*3b50*/  IMAD.WIDE R134, R181, 0x4, R134 ;  /* 0x00000004b5867825 */ /* 0x000fc800078e0286 */
[----:B-1----:R-:W-:-:S04]  /*3b60*/  IMAD.WIDE R62, R179, 0x4, R62 ;  /* 0x00000004b33e7825 */ /* 0x002fc800078e023e */
[----:B------:R-:W-:Y:S02]  /*3b70*/  IMAD.U32 R179, RZ, RZ, UR5 ;  /* 0x00000005ffb37e24 */ /* 0x000fe4000f8e00ff */
[----:B------:R-:W-:-:S04]  /*3b80*/  IMAD.WIDE R136, R181, 0x4, R136 ;  /* 0x00000004b5887825 */ /* 0x000fc800078e0288 */
[----:B------:R-:W-:-:S04]  /*3b90*/  IMAD.WIDE R172, R179, 0x4, R172 ;  /* 0x00000004b3ac7825 */ /* 0x000fc800078e02ac */
[----:B------:R-:W-:-:S04]  /*3ba0*/  IMAD.WIDE R170, R179, 0x4, R170 ;  /* 0x00000004b3aa7825 */ /* 0x000fc800078e02aa */
[----:B------:R-:W-:-:S04]  /*3bb0*/  IMAD.WIDE R168, R179, 0x4, R168 ;  /* 0x00000004b3a87825 */ /* 0x000fc800078e02a8 */
[----:B------:R-:W-:-:S04]  /*3bc0*/  IMAD.WIDE R166, R179, 0x4, R166 ;  /* 0x00000004b3a67825 */ /* 0x000fc800078e02a6 */
[----:B-----5:R-:W-:-:S04]  /*3bd0*/  IMAD.WIDE R162, R179, 0x4, R162 ;  /* 0x00000004b3a27825 */ /* 0x020fc800078e02a2 */
[----:B------:R-:W-:-:S04]  /*3be0*/  IMAD.WIDE R164, R179, 0x4, R164 ;  /* 0x00000004b3a47825 */ /* 0x000fc800078e02a4 */
        /* <DEDUP_REMOVED lines=10> */
[----:B------:R-:W-:Y:S01]  /*3c90*/  IMAD.WIDE R178, R181, 0x4, R148 ;  /* 0x00000004b5b27825 */ /* 0x000fe200078e0294 */
[----:B------:R-:W-:-:S03]  /*3ca0*/  LEA R148, P0, R53, R49, 0x2 ;  /* 0x0000003135947211 */ /* 0x000fc600078010ff */
[----:B------:R-:W-:Y:S01]  /*3cb0*/  IMAD.WIDE R130, R181, 0x4, R130 ;  /* 0x00000004b5827825 */ /* 0x000fe200078e0282 */
[----:B------:R-:W-:Y:S02]  /*3cc0*/  LEA.HI.X.SX32 R149, R53, R51, 0x2, P0 ;  /* 0x0000003335957211 */ /* 0x000fe400000f16ff */
[C---:B------:R-:W-:Y:S01]  /*3cd0*/  LEA R50, P0, R180.reuse, R49, 0x2 ;  /* 0x00000031b4327211 */ /* 0x040fe200078010ff */
[----:B------:R-:W-:Y:S02]  /*3ce0*/  IMAD.U32 R49, RZ, RZ, UR10 ;  /* 0x0000000aff317e24 */ /* 0x000fe4000f8e00ff */
[----:B------:R1:W-:Y:S01]  /*3cf0*/  LDGSTS.E [R199+0xf600], [R148.64], P4 ;  /* 0x0f60000094c77fae */ /* 0x0003e2000a121854 */
[----:B------:R-:W-:Y:S01]  /*3d00*/  LEA.HI.X.SX32 R51, R180, R51, 0x2, P0 ;  /* 0x00000033b4337211 */ /* 0x000fe200000f16ff */
[----:B------:R-:W-:Y:S01]  /*3d10*/  IMAD.WIDE R132, R181, 0x4, R132 ;  /* 0x00000004b5847825 */ /* 0x000fe200078e0284 */
[----:B------:R-:W-:-:S03]  /*3d20*/  ISETP.GE.AND P0, PT, R0, UR4, PT ;  /* 0x0000000400007c0c */ /* 0x000fc6000bf06270 */
[----:B------:R2:W-:Y:S01]  /*3d30*/  LDGSTS.E [R199+0xfe00], [R50.64], P4 ;  /* 0x0fe0000032c77fae */ /* 0x0005e2000a121854 */
[----:B------:R-:W-:-:S03]  /*3d40*/  IMAD.WIDE R174, R181, 0x4, R174 ;  /* 0x00000004b5ae7825 */ /* 0x000fc600078e02ae */
[----:B------:R-:W0:Y:S01]  /*3d50*/  LDGDEPBAR ;  /* 0x00000000000079af */ /* 0x000e220000000000 */
[----:B------:R-:W-:-:S04]  /*3d60*/  IMAD.WIDE R154, R181, 0x4, R154 ;  /* 0x00000004b59a7825 */ /* 0x000fc800078e029a */
[----:B------:R-:W-:-:S04]  /*3d70*/  IMAD.WIDE R156, R181, 0x4, R156 ;  /* 0x00000004b59c7825 */ /* 0x000fc800078e029c */
[----:B--2---:R-:W-:Y:S01]  /*3d80*/  IMAD.WIDE R50, R49, 0x4, R50 ;  /* 0x0000000431327825 */ /* 0x004fe200078e0232 */
[----:B------:R-:W-:Y:S01]  /*3d90*/  SEL R49, RZ, 0x4, P0 ;  /* 0x00000004ff317807 */ /* 0x000fe20000000000 */
[----:B------:R-:W-:Y:S01]  /*3da0*/  BAR.SYNC.DEFER_BLOCKING 0x0 ;  /* 0x0000000000007b1d */ /* 0x000fe20000010000 */
[----:B------:R-:W-:Y:S01]  /*3db0*/  ISETP.GE.AND P0, PT, R190, UR4, PT ;  /* 0x00000004be007c0c */ /* 0x000fe2000bf06270 */
[----:B------:R-:W-:Y:S01]  /*3dc0*/  IMAD.WIDE R158, R181, 0x4, R158 ;  /* 0x00000004b59e7825 */ /* 0x000fe200078e029e */
[----:B------:R-:W-:-:S03]  /*3dd0*/  SEL R49, R49, RZ, P2 ;  /* 0x000000ff31317207 */ /* 0x000fc60001000000 */
[----:B------:R-:W-:Y:S01]  /*3de0*/  IMAD.WIDE R152, R181, 0x4, R152 ;  /* 0x00000004b5987825 */ /* 0x000fe200078e0298 */
[----:B------:R-:W-:Y:S02]  /*3df0*/  ISETP.NE.U32.AND P5, PT, R49, RZ, PT ;  /* 0x000000ff3100720c */ /* 0x000fe40003fa5070 */
[----:B------:R-:W-:Y:S01]  /*3e00*/  SEL R49, RZ, 0x4, P0 ;  /* 0x00000004ff317807 */ /* 0x000fe20000000000 */
[----:B------:R-:W-:Y:S01]  /*3e10*/  IMAD.WIDE R150, R181, 0x4, R150 ;  /* 0x00000004b5967825 */ /* 0x000fe200078e0296 */
[----:B------:R-:W-:Y:S02]  /*3e20*/  ISETP.GE.AND P0, PT, R189, UR4, PT ;  /* 0x00000004bd007c0c */ /* 0x000fe4000bf06270 */
[----:B------:R-:W-:Y:S01]  /*3e30*/  SEL R49, R49, RZ, P2 ;  /* 0x000000ff31317207 */ /* 0x000fe20001000000 */
[----:B------:R-:W-:-:S03]  /*3e40*/  IMAD.WIDE R144, R181, 0x4, R144 ;  /* 0x00000004b5907825 */ /* 0x000fc600078e0290 */
[----:B------:R-:W-:Y:S01]  /*3e50*/  ISETP.NE.U32.AND P3, PT, R49, RZ, PT ;  /* 0x000000ff3100720c */ /* 0x000fe20003f65070 */
[----:B------:R-:W-:Y:S01]  /*3e60*/  IMAD.WIDE R146, R181, 0x4, R146 ;  /* 0x00000004b5927825 */ /* 0x000fe200078e0292 */
[----:B------:R-:W-:Y:S02]  /*3e70*/  SEL R49, RZ, 0x4, P0 ;  /* 0x00000004ff317807 */ /* 0x000fe40000000000 */
[----:B------:R-:W-:Y:S01]  /*3e80*/  ISETP.GE.AND P0, PT, R188, UR4, PT ;  /* 0x00000004bc007c0c */ /* 0x000fe2000bf06270 */
[----:B------:R-:W-:Y:S01]  /*3e90*/  IMAD.U32 R181, RZ, RZ, UR10 ;  /* 0x0000000affb57e24 */ /* 0x000fe2000f8e00ff */
[----:B------:R-:W-:Y:S01]  /*3ea0*/  SEL R49, R49, RZ, P2 ;  /* 0x000000ff31317207 */ /* 0x000fe20001000000 */
[----:B------:R-:W-:Y:S01]  /*3eb0*/  @!PT LDS RZ, [RZ] ;  /* 0x00000000fffff984 */ /* 0x000fe20000000800 */
[----:B------:R-:W-:Y:S01]  /*3ec0*/  @!PT LDS RZ, [RZ] ;  /* 0x00000000fffff984 */ /* 0x000fe20000000800 */
[----:B------:R-:W-:Y:S01]  /*3ed0*/  @!PT LDS RZ, [RZ] ;  /* 0x00000000fffff984 */ /* 0x000fe20000000800 */
[----:B------:R2:W-:Y:S02]  /*3ee0*/  LDGSTS.E [R2+0x4000], [R172.64], P5 ;  /* 0x04000000ac027fae */ /* 0x0005e4000a921854 */
[----:B-1----:R-:W-:Y:S01]  /*3ef0*/  IMAD.WIDE R148, R181, 0x4, R148 ;  /* 0x00000004b5947825 */ /* 0x002fe200078e0294 */
[----:B------:R-:W-:-:S02]  /*3f00*/  ISETP.NE.U32.AND P4, PT, R49, RZ, PT ;  /* 0x000000ff3100720c */ /* 0x000fc40003f85070 */
[----:B------:R-:W-:Y:S01]  /*3f10*/  SEL R49, RZ, 0x4, P0 ;  /* 0x00000004ff317807 */ /* 0x000fe20000000000 */
[----:B------:R-:W-:Y:S01]  /*3f20*/  IMAD.WIDE R60, R181, 0x4, R60 ;  /* 0x00000004b53c7825 */ /* 0x000fe200078e023c */
[----:B------:R1:W-:Y:S01]  /*3f30*/  LDGSTS.E [R2+0x4400], [R170.64], P3 ;  /* 0x04400000aa027fae */ /* 0x0003e20009921854 */
[----:B------:R-:W-:Y:S02]  /*3f40*/  ISETP.GE.AND P3, PT, R195, UR4, PT ;  /* 0x00000004c3007c0c */ /* 0x000fe4000bf66270 */
[----:B------:R-:W-:Y:S01]  /*3f50*/  SEL R49, R49, RZ, P2 ;  /* 0x000000ff31317207 */ /* 0x000fe20001000000 */
[----:B------:R-:W-:-:S03]  /*3f60*/  IMAD.WIDE R102, R181, 0x4, R102 ;  /* 0x00000004b5667825 */ /* 0x000fc600078e0266 */
[----:B------:R-:W-:Y:S01]  /*3f70*/  ISETP.NE.U32.AND P0, PT, R49, RZ, PT ;  /* 0x000000ff3100720c */ /* 0x000fe20003f05070 */
[----:B------:R-:W-:Y:S01]  /*3f80*/  IMAD.WIDE R56, R181, 0x4, R56 ;  /* 0x00000004b5387825 */ /* 0x000fe200078e0238 */
[----:B------:R-:W-:Y:S01]  /*3f90*/  SEL R49, RZ, 0x4, P1 ;  /* 0x00000004ff317807 */ /* 0x000fe20000800000 */
[----:B------:R3:W-:Y:S03]  /*3fa0*/  LDGSTS.E [R2+0x4800], [R168.64], P4 ;  /* 0x04800000a8027fae */ /* 0x0007e6000a121854 */
[----:B------:R-:W-:-:S04]  /*3fb0*/  SEL R49, R49, RZ, P2 ;  /* 0x000000ff31317207 */ /* 0x000fc80001000000 */
[----:B------:R-:W-:Y:S02]  /*3fc0*/  ISETP.NE.U32.AND P1, PT, R49, RZ, PT ;  /* 0x000000ff3100720c */ /* 0x000fe40003f25070 */
[----:B------:R-:W-:Y:S01]  /*3fd0*/  SEL R49, RZ, 0x4, P6 ;  /* 0x00000004ff317807 */ /* 0x000fe20003000000 */
[----:B------:R4:W-:Y:S01]  /*3fe0*/  LDGSTS.E [R2+0x4c00], [R166.64], P0 ;  /* 0x04c00000a6027fae */ /* 0x0009e20008121854 */
[----:B------:R-:W-:Y:S02]  /*3ff0*/  ISETP.GE.AND P6, PT, R184, UR4, PT ;  /* 0x00000004b8007c0c */ /* 0x000fe4000bfc6270 */
[----:B------:R-:W-:Y:S02]  /*4000*/  SEL R49, R49, RZ, P2 ;  /* 0x000000ff31317207 */ /* 0x000fe40001000000 */
[----:B------:R-:W-:Y:S02]  /*4010*/  SEL R191, RZ, 0x4, P6 ;  /* 0x00000004ffbf7807 */ /* 0x000fe40003000000 */
[----:B------:R-:W-:-:S02]  /*4020*/  ISETP.GE.AND P6, PT, R251, UR4, PT ;  /* 0x00000004fb007c0c */ /* 0x000fc4000bfc6270 */
[----:B------:R-:W-:Y:S01]  /*4030*/  SEL R191, R191, RZ, P2 ;  /* 0x000000ffbfbf7207 */ /* 0x000fe20001000000 */
[----:B------:R5:W-:Y:S01]  /*4040*/  LDGSTS.E [R2+0x5000], [R162.64], P1 ;  /* 0x05000000a2027fae */ /* 0x000be20008921854 */
[----:B------:R-:W-:Y:S02]  /*4050*/  SEL R192, RZ, 0x4, P6 ;  /* 0x00000004ffc07807 */ /* 0x000fe40003000000 */
[----:B------:R-:W-:Y:S02]  /*4060*/  ISETP.GE.AND P6, PT, R249, UR4, PT ;  /* 0x00000004f9007c0c */ /* 0x000fe4000bfc6270 */
[----:B------:R-:W-:Y:S02]  /*4070*/  SEL R192, R192, RZ, P2 ;  /* 0x000000ffc0c07207 */ /* 0x000fe40001000000 */
[----:B------:R-:W-:Y:S02]  /*4080*/  SEL R181, RZ, 0x4, P6 ;  /* 0x00000004ffb57807 */ /* 0x000fe40003000000 */
[----:B------:R-:W-:-:S02]  /*4090*/  ISETP.GE.AND P6, PT, R247, UR4, PT ;  /* 0x00000004f7007c0c */ /* 0x000fc4000bfc6270 */
[----:B------:R-:W-:Y:S02]  /*40a0*/  ISETP.GE.AND P1, PT, R18, UR4, PT ;  /* 0x0000000412007c0c */ /* 0x000fe4000bf26270 */
[----:B------:R-:W-:Y:S01]  /*40b0*/  SEL R190, RZ, 0x4, P6 ;  /* 0x00000004ffbe7807 */ /* 0x000fe20003000000 */
[----:B------:R-:W1:Y:S01]  /*40c0*/  S2R R18, SR_TID.X ;  /* 0x0000000000127919 */ /* 0x000e620000002100 */
[----:B------:R-:W-:Y:S02]  /*40d0*/  ISETP.GE.AND P6, PT, R245, UR4, PT ;  /* 0x00000004f5007c0c */ /* 0x000fe4000bfc6270 */
[----:B------:R-:W-:Y:S02]  /*40e0*/  SEL R181, R181, RZ, P2 ;  /* 0x000000ffb5b57207 */ /* 0x000fe40001000000 */
[----:B------:R-:W-:Y:S02]  /*40f0*/  SEL R188, RZ, 0x4, P6 ;  /* 0x00000004ffbc7807 */ /* 0x000fe40003000000 */
[----:B------:R-:W-:-:S02]  /*4100*/  ISETP.GE.AND P6, PT, R243, UR4, PT ;  /* 0x00000004f3007c0c */ /* 0x000fc4000bfc6270 */
[----:B------:R-:W-:Y:S02]  /*4110*/  SEL R190, R190, RZ, P2 ;  /* 0x000000ffbebe7207 */ /* 0x000fe40001000000 */
[----:B------:R-:W-:Y:S02]  /*4120*/  SEL R189, RZ, 0x4, P6 ;  /* 0x00000004ffbd7807 */ /* 0x000fe40003000000 */
        /* <DEDUP_REMOVED lines=23> */
[----:B------:R-:W-:Y:S02]  /*42a0*/  SEL R185, R185, RZ, P2 ;  /* 0x000000ffb9b97207 */ /* 0x000fe40001000000 */
[----:B------:R-:W-:Y:S02]  /*42b0*/  ISETP.NE.U32.AND P5, PT, R194, RZ, PT ;  /* 0x000000ffc200720c */ /* 0x000fe40003fa5070 */
[----:B------:R-:W-:Y:S02]  /*42c0*/  SEL R194, RZ, 0x4, P6 ;  /* 0x00000004ffc27807 */ /* 0x000fe40003000000 */
[----:B------:R-:W-:Y:S02]  /*42d0*/  ISETP.NE.U32.AND P6, PT, R193, RZ, PT ;  /* 0x000000ffc100720c */ /* 0x000fe40003fc5070 */
[----:B------:R-:W-:Y:S01]  /*42e0*/  SEL R194, R194, RZ, P2 ;  /* 0x000000ffc2c27207 */ /* 0x000fe20001000000 */
[----:B------:R-:W2:Y:S01]  /*42f0*/  S2R R193, SR_TID.X ;  /* 0x0000000000c17919 */ /* 0x000ea20000002100 */
[----:B-1----:R-:W-:-:S02]  /*4300*/  LOP3.LUT R18, R18, 0x3f, RZ, 0xc0, !PT ;  /* 0x0000003f12127812 */ /* 0x002fc400078ec0ff */
[----:B------:R-:W-:Y:S02]  /*4310*/  ISETP.NE.U32.AND P4, PT, R194, RZ, PT ;  /* 0x000000ffc200720c */ /* 0x000fe40003f85070 */
[----:B------:R-:W-:Y:S01]  /*4320*/  SEL R194, RZ, 0x4, P3 ;  /* 0x00000004ffc27807 */ /* 0x000fe20001800000 */
[----:B------:R-:W-:Y:S01]  /*4330*/  IMAD R18, R18, c[0x0][0x18c], RZ ;  /* 0x0000630012127a24 */ /* 0x000fe200078e02ff */
[----:B------:R-:W-:Y:S02]  /*4340*/  @P5 LOP3.LUT R52, R52, 0x10000, RZ, 0xfc, !PT ;  /* 0x0001000034345812 */ /* 0x000fe400078efcff */
[----:B------:R-:W-:Y:S01]  /*4350*/  ISETP.NE.U32.AND P5, PT, R49, RZ, PT ;  /* 0x000000ff3100720c */ /* 0x000fe20003fa5070 */
[----:B------:R1:W-:Y:S01]  /*4360*/  LDGSTS.E [R2+0x5400], [R164.64], P6 ;  /* 0x05400000a4027fae */ /* 0x0003e2000b121854 */
[----:B------:R-:W-:Y:S02]  /*4370*/  ISETP.NE.U32.AND P6, PT, R191, RZ, PT ;  /* 0x000000ffbf00720c */ /* 0x000fe40003fc5070 */
[----:B------:R-:W-:-:S02]  /*4380*/  SEL R49, RZ, 0x4, P1 ;  /* 0x00000004ff317807 */ /* 0x000fc40000800000 */
[----:B------:R-:W-:Y:S02]  /*4390*/  ISETP.GE.AND P1, PT, R252, UR4, PT ;  /* 0x00000004fc007c0c */ /* 0x000fe4000bf26270 */
[----:B------:R-:W-:Y:S02]  /*43a0*/  SEL R49, R49, RZ, P2 ;  /* 0x000000ff31317207 */ /* 0x000fe40001000000 */
[----:B------:R-:W-:Y:S02]  /*43b0*/  SEL R194, R194, RZ, P2 ;  /* 0x000000ffc2c27207 */ /* 0x000fe40001000000 */
[----:B------:R-:W-:Y:S01]  /*43c0*/  ISETP.NE.U32.AND P3, PT, R49, RZ, PT ;  /* 0x000000ff3100720c */ /* 0x000fe20003f65070 */
[----:B------:R1:W-:Y:S01]  /*43d0*/  LDGSTS.E [R2+0x5800], [R160.64], P5 ;  /* 0x05800000a0027fae */ /* 0x0003e2000a921854 */
[----:B------:R-:W-:Y:S02]  /*43e0*/  ISETP.NE.U32.AND P5, PT, R192, RZ, PT ;  /* 0x000000ffc000720c */ /* 0x000fe40003fa5070 */
[----:B------:R-:W-:Y:S01]  /*43f0*/  SEL R49, RZ, 0x4, P1 ;  /* 0x00000004ff317807 */ /* 0x000fe20000800000 */
[----:B------:R1:W-:Y:S01]  /*4400*/  LDGSTS.E [R2+0x5c00], [R176.64], P6 ;  /* 0x05c00000b0027fae */ /* 0x0003e2000b121854 */
[----:B------:R-:W-:-:S02]  /*4410*/  ISETP.NE.U32.AND P6, PT, R181, RZ, PT ;  /* 0x000000ffb500720c */ /* 0x000fc40003fc5070 */
[----:B------:R-:W-:Y:S02]  /*4420*/  ISETP.GE.AND P1, PT, R250, UR4, PT ;  /* 0x00000004fa007c0c */ /* 0x000fe4000bf26270 */
[----:B------:R-:W-:Y:S02]  /*4430*/  ISETP.NE.U32.AND P0, PT, R194, RZ, PT ;  /* 0x000000ffc200720c */ /* 0x000fe40003f05070 */
[----:B------:R-:W-:Y:S02]  /*4440*/  SEL R181, RZ, 0x4, P1 ;  /* 0x00000004ffb57807 */ /* 0x000fe40000800000 */
[----:B------:R-:W-:Y:S01]  /*4450*/  SEL R49, R49, RZ, P2 ;  /* 0x000000ff31317207 */ /* 0x000fe20001000000 */
[----:B------:R1:W-:Y:S01]  /*4460*/  LDGSTS.E [R2+0x6000], [R128.64], P5 ;  /* 0x0600000080027fae */ /* 0x0003e2000a921854 */
[----:B------:R-:W-:Y:S02]  /*4470*/  ISETP.NE.U32.AND P5, PT, R190, RZ, PT ;  /* 0x000000ffbe00720c */ /* 0x000fe40003fa5070 */
[----:B------:R-:W-:Y:S01]  /*4480*/  SEL R181, R181, RZ, P2 ;  /* 0x000000ffb5b57207 */ /* 0x000fe20001000000 */
[----:B------:R1:W-:Y:S01]  /*4490*/  LDGSTS.E [R2+0x6400], [R126.64], P6 ;  /* 0x064000007e027fae */ /* 0x0003e2000b121854 */
[----:B------:R-:W-:-:S02]  /*44a0*/  ISETP.GE.AND P6, PT, R248, UR4, PT ;  /* 0x00000004f8007c0c */ /* 0x000fc4000bfc6270 */
[----:B------:R-:W-:Y:S02]  /*44b0*/  ISETP.NE.U32.AND P1, PT, R181, RZ, PT ;  /* 0x000000ffb500720c */ /* 0x000fe40003f25070 */
[----:B------:R-:W-:Y:S02]  /*44c0*/  SEL R181, RZ, 0x4, P6 ;  /* 0x00000004ffb57807 */ /* 0x000fe40003000000 */
[----:B------:R-:W-:Y:S02]  /*44d0*/  ISETP.NE.U32.AND P6, PT, R188, RZ, PT ;  /* 0x000000ffbc00720c */ /* 0x000fe40003fc5070 */
[----:B--2---:R-:W-:Y:S01]  /*44e0*/  LOP3.LUT R193, R193, 0x3f, RZ, 0xc0, !PT ;  /* 0x0000003fc1c17812 */ /* 0x004fe200078ec0ff */
[----:B------:R2:W-:Y:S01]  /*44f0*/  LDGSTS.E [R2+0x6800], [R124.64], P5 ;  /* 0x068000007c027fae */ /* 0x0005e2000a921854 */
[----:B------:R-:W-:Y:S02]  /*4500*/  ISETP.NE.U32.AND P5, PT, R189, RZ, PT ;  /* 0x000000ffbd00720c */ /* 0x000fe40003fa5070 */
[----:B------:R-:W-:-:S02]  /*4510*/  SEL R181, R181, RZ, P2 ;  /* 0x000000ffb5b57207 */ /* 0x000fc40001000000 */
[C---:B------:R-:W-:Y:S02]  /*4520*/  LOP3.LUT R194, R0.reuse, 0x4, RZ, 0xfc, !PT ;  /* 0x0000000400c27812 */ /* 0x040fe400078efcff */
[----:B------:R-:W-:-:S03]  /*4530*/  LOP3.LUT R191, R0, 0x10, RZ, 0xfc, !PT ;  /* 0x0000001000bf7812 */ /* 0x000fc600078efcff */
[----:B------:R1:W-:Y:S01]  /*4540*/  LDGSTS.E [R2+0x6c00], [R120.64], P6 ;  /* 0x06c0000078027fae */ /* 0x0003e2000b121854 */
[----:B------:R-:W-:-:S03]  /*4550*/  ISETP.GE.AND P6, PT, R246, UR4, PT ;  /* 0x00000004f6007c0c */ /* 0x000fc6000bfc6270 */
[----:B------:R1:W-:Y:S01]  /*4560*/  LDGSTS.E [R2+0x7000], [R58.64], P5 ;  /* 0x070000003a027fae */ /* 0x0003e2000a921854 */
[----:B------:R-:W-:Y:S02]  /*4570*/  ISETP.NE.U32.AND P5, PT, R184, RZ, PT ;  /* 0x000000ffb800720c */ /* 0x000fe40003fa5070 */
[----:B------:R-:W-:Y:S02]  /*4580*/  SEL R184, RZ, 0x4, P6 ;  /* 0x00000004ffb87807 */ /* 0x000fe40003000000 */
[----:B------:R-:W-:Y:S02]  /*4590*/  ISETP.NE.U32.AND P6, PT, R187, RZ, PT ;  /* 0x000000ffbb00720c */ /* 0x000fe40003fc5070 */
[----:B------:R-:W-:-:S11]  /*45a0*/  SEL R184, R184, RZ, P2 ;  /* 0x000000ffb8b87207 */ /* 0x000fd60001000000 */
        /* <DEDUP_REMOVED lines=13> */
[----:B------:R-:W-:-:S07]  /*4680*/  SEL R182, R182, RZ, P2 ;  /* 0x000000ffb6b67207 */ /* 0x000fce0001000000 */
[----:B------:R1:W-:Y:S01]  /*4690*/  LDGSTS.E [R4+0x4600], [R140.64], P5 ;  /* 0x046000008c047fae */ /* 0x0003e2000a921854 */
[C---:B------:R-:W-:Y:S02]  /*46a0*/  LOP3.LUT P5, RZ, R52.reuse, 0x10000, RZ, 0xc0, !PT ;  /* 0x0001000034ff7812 */ /* 0x040fe400078ac0ff */
[----:B------:R-:W-:Y:S01]  /*46b0*/  LOP3.LUT R52, R52, 0xffff7fff, RZ, 0xc0, !PT ;  /* 0xffff7fff34347812 */ /* 0x000fe200078ec0ff */
[----:B------:R1:W-:Y:S01]  /*46c0*/  LDGSTS.E [R4+0x4a00], [R138.64], P6 ;  /* 0x04a000008a047fae */ /* 0x0003e2000b121854 */
[----:B------:R-:W-:-:S04]  /*46d0*/  ISETP.GE.AND P6, PT, R240, UR4, PT ;  /* 0x00000004f0007c0c */ /* 0x000fc8000bfc6270 */
[----:B------:R-:W-:Y:S02]  /*46e0*/  SEL R183, RZ, 0x4, P6 ;  /* 0x00000004ffb77807 */ /* 0x000fe40003000000 */
[----:B------:R-:W-:Y:S02]  /*46f0*/  ISETP.NE.U32.AND P6, PT, R49, RZ, PT ;  /* 0x000000ff3100720c */ /* 0x000fe40003fc5070 */
[----:B------:R-:W-:Y:S01]  /*4700*/  SEL R183, R183, RZ, P2 ;  /* 0x000000ffb7b77207 */ /* 0x000fe20001000000 */
[----:B------:R1:W-:Y:S01]  /*4710*/  LDGSTS.E [R4+0x4e00], [R134.64], P5 ;  /* 0x04e0000086047fae */ /* 0x0003e2000a921854 */
[----:B------:R-:W-:Y:S01]  /*4720*/  ISETP.NE.U32.AND P5, PT, R181, RZ, PT ;  /* 0x000000ffb500720c */ /* 0x000fe20003fa5070 */
[----:B------:R-:W-:Y:S02]  /*4730*/  IMAD.U32 R181, RZ, RZ, UR5 ;  /* 0x00000005ffb57e24 */ /* 0x000fe4000f8e00ff */
[----:B------:R1:W-:Y:S01]  /*4740*/  LDGSTS.E [R4+0x5200], [R136.64], P4 ;  /* 0x0520000088047fae */ /* 0x0003e2000a121854 */
[----:B------:R-:W-:Y:S01]  /*4750*/  ISETP.GE.AND P4, PT, R238, UR4, PT ;  /* 0x00000004ee007c0c */ /* 0x000fe2000bf86270 */
[----:B------:R-:W-:-:S02]  /*4760*/  IMAD.WIDE R170, R181, 0x4, R170 ;  /* 0x00000004b5aa7825 */ /* 0x000fc400078e02aa */
[----:B------:R1:W-:Y:S01]  /*4770*/  LDGSTS.E [R4+0x5600], [R130.64], P0 ;  /* 0x0560000082047fae */ /* 0x0003e20008121854 */
[----:B------:R-:W-:Y:S01]  /*4780*/  SEL R185, RZ, 0x4, P4 ;  /* 0x00000004ffb97807 */ /* 0x000fe20002000000 */
[----:B---3--:R-:W-:Y:S02]  /*4790*/  IMAD.WIDE R168, R181, 0x4, R168 ;  /* 0x00000004b5a87825 */ /* 0x008fe400078e02a8 */
[----:B------:R3:W-:Y:S01]  /*47a0*/  LDGSTS.E [R4+0x5a00], [R132.64], P3 ;  /* 0x05a0000084047fae */ /* 0x0007e20009921854 */
[----:B------:R-:W-:Y:S02]  /*47b0*/  ISETP.GE.AND P3, PT, R236, UR4, PT ;  /* 0x00000004ec007c0c */ /* 0x000fe4000bf66270 */
[----:B------:R-:W-:Y:S01]  /*47c0*/  SEL R185, R185, RZ, P2 ;  /* 0x000000ffb9b97207 */ /* 0x000fe20001000000 */
[----:B------:R1:W-:Y:S01]  /*47d0*/  LDGSTS.E [R4+0x5e00], [R174.64], P6 ;  /* 0x05e00000ae047fae */ /* 0x0003e2000b121854 */
[----:B------:R-:W-:Y:S02]  /*47e0*/  SEL R49, RZ, 0x4, P3 ;  /* 0x00000004ff317807 */ /* 0x000fe40001800000 */
[----:B------:R-:W-:Y:S01]  /*47f0*/  ISETP.GE.AND P3, PT, R193, UR4, PT ;  /* 0x00000004c1007c0c */ /* 0x000fe2000bf66270 */
[----:B------:R1:W-:Y:S01]  /*4800*/  LDGSTS.E [R4+0x6200], [R154.64], P1 ;  /* 0x062000009a047fae */ /* 0x0003e20008921854 */
[----:B------:R-:W-:Y:S01]  /*4810*/  SEL R49, R49, RZ, P2 ;  /* 0x000000ff31317207 */ /* 0x000fe20001000000 */
[----:B------:R-:W-:Y:S01]  /*4820*/  UIADD3 UR4, UR11, -0x80, URZ ;  /* 0xffffff800b047890 */ /* 0x000fe2000fffe03f */
[----:B------:R-:W-:Y:S01]  /*4830*/  ISETP.NE.U32.AND P6, PT, R184, RZ, PT ;  /* 0x000000ffb800720c */ /* 0x000fe20003fc5070 */
[----:B------:R1:W-:Y:S01]  /*4840*/  LDGSTS.E [R4+0x6600], [R156.64], P5 ;  /* 0x066000009c047fae */ /* 0x0003e2000a921854 */
[----:B------:R-:W-:-:S02]  /*4850*/  ISETP.NE.U32.AND P1, PT, R49, RZ, PT ;  /* 0x000000ff3100720c */ /* 0x000fc40003f25070 */
[----:B------:R-:W-:Y:S02]  /*4860*/  SEL R49, RZ, 0x4, P3 ;  /* 0x00000004ff317807 */ /* 0x000fe40001800000 */
[----:B------:R-:W-:Y:S02]  /*4870*/  ISETP.NE.U32.AND P0, PT, R185, RZ, PT ;  /* 0x000000ffb900720c */ /* 0x000fe40003f05070 */
[----:B------:R-:W-:Y:S02]  /*4880*/  SEL R49, R49, RZ, P2 ;  /* 0x000000ff31317207 */ /* 0x000fe40001000000 */
[----:B------:R-:W-:Y:S02]  /*4890*/  ISETP.GE.AND P3, PT, R0, UR4, PT ;  /* 0x0000000400007c0c */ /* 0x000fe4000bf66270 */
[----:B------:R-:W-:Y:S01]  /*48a0*/  ISETP.NE.U32.AND P2, PT, R49, RZ, PT ;  /* 0x000000ff3100720c */ /* 0x000fe20003f45070 */
[----:B------:R-:W-:Y:S01]  /*48b0*/  IMAD.U32 R49, RZ, RZ, UR5 ;  /* 0x00000005ff317e24 */ /* 0x000fe2000f8e00ff */
[----:B------:R1:W-:Y:S01]  /*48c0*/  LDGSTS.E [R4+0x6a00], [R158.64], P6 ;  /* 0x06a000009e047fae */ /* 0x0003e2000b121854 */
[----:B------:R-:W-:-:S02]  /*48d0*/  ISETP.NE.U32.AND P6, PT, R186, RZ, PT ;  /* 0x000000ffba00720c */ /* 0x000fc40003fc5070 */
[----:B------:R-:W-:Y:S01]  /*48e0*/  IMAD.WIDE R172, R49, 0x4, R172 ;  /* 0x0000000431ac7825 */ /* 0x000fe200078e02ac */
[----:B------:R-:W-:Y:S02]  /*48f0*/  SEL R49, RZ, 0x4, P3 ;  /* 0x00000004ff317807 */ /* 0x000fe40001800000 */
[----:B------:R-:W-:Y:S02]  /*4900*/  ISETP.GT.AND P3, PT, R198, 0xbf, PT ;  /* 0x000000bfc600780c */ /* 0x000fe40003f64270 */
[----:B------:R-:W-:Y:S02]  /*4910*/  @P0 LOP3.LUT R52, R52, 0x8000, RZ, 0xfc, !PT ;  /* 0x0000800034340812 */ /* 0x000fe400078efcff */
[----:B------:R-:W-:Y:S02]  /*4920*/  SEL R49, R49, RZ, P3 ;  /* 0x000000ff31317207 */ /* 0x000fe40001800000 */
[----:B------:R-:W-:Y:S02]  /*4930*/  ISETP.GE.AND P5, PT, R194, UR4, PT ;  /* 0x00000004c2007c0c */ /* 0x000fe4000bfa6270 */
[----:B------:R-:W-:Y:S01]  /*4940*/  ISETP.NE.U32.AND P0, PT, R182, RZ, PT ;  /* 0x000000ffb600720c */ /* 0x000fe20003f05070 */
[----:B------:R1:W-:Y:S01]  /*4950*/  LDGSTS.E [R4+0x6e00], [R152.64], P6 ;  /* 0x06e0000098047fae */ /* 0x0003e2000b121854 */
[----:B------:R-:W-:-:S02]  /*4960*/  ISETP.NE.U32.AND P4, PT, R49, RZ, PT ;  /* 0x000000ff3100720c */ /* 0x000fc40003f85070 */
[----:B------:R-:W-:Y:S02]  /*4970*/  SEL R49, RZ, 0x4, P5 ;  /* 0x00000004ff317807 */ /* 0x000fe40002800000 */
[----:B------:R-:W-:Y:S02]  /*4980*/  LOP3.LUT R194, R0, 0x8, RZ, 0xfc, !PT ;  /* 0x0000000800c27812 */ /* 0x000fe400078efcff */
[----:B------:R-:W-:Y:S02]  /*4990*/  SEL R49, R49, RZ, P3 ;  /* 0x000000ff31317207 */ /* 0x000fe40001800000 */
[----:B------:R-:W-:Y:S02]  /*49a0*/  ISETP.GE.AND P6, PT, R194, UR4, PT ;  /* 0x00000004c2007c0c */ /* 0x000fe4000bfc6270 */
[----:B------:R-:W-:Y:S01]  /*49b0*/  ISETP.NE.U32.AND P5, PT, R49, RZ, PT ;  /* 0x000000ff3100720c */ /* 0x000fe20003fa5070 */
[----:B------:R1:W-:Y:S01]  /*49c0*/  LDGSTS.E [R4+0x7200], [R150.64], P0 ;  /* 0x0720000096047fae */ /* 0x0003e20008121854 */
[----:B------:R-:W-:-:S02]  /*49d0*/  SEL R49, RZ, 0x4, P6 ;  /* 0x00000004ff317807 */ /* 0x000fc40003000000 */
[----:B------:R-:W-:Y:S02]  /*49e0*/  ISETP.NE.U32.AND P6, PT, R183, RZ, PT ;  /* 0x000000ffb700720c */ /* 0x000fe40003fc5070 */
[----:B------:R-:W-:Y:S02]  /*49f0*/  LOP3.LUT P0, RZ, R52, 0x8000, RZ, 0xc0, !PT ;  /* 0x0000800034ff7812 */ /* 0x000fe4000780c0ff */
[----:B------:R-:W-:Y:S02]  /*4a00*/  SEL R49, R49, RZ, P3 ;  /* 0x000000ff31317207 */ /* 0x000fe40001800000 */
[----:B------:R-:W-:-:S07]  /*4a10*/  LOP3.LUT R194, R0, 0xc, RZ, 0xfc, !PT ;  /* 0x0000000c00c27812 */ /* 0x000fce00078efcff */
[----:B------:R1:W-:Y:S01]  /*4a20*/  LDGSTS.E [R4+0x7600], [R144.64], P6 ;  /* 0x0760000090047fae */ /* 0x0003e2000b121854 */
[----:B------:R-:W-:-:S03]  /*4a30*/  ISETP.GT.AND P6, PT, R198, 0x3f, PT ;  /* 0x0000003fc600780c */ /* 0x000fc60003fc4270 */
[----:B------:R1:W-:Y:S01]  /*4a40*/  LDGSTS.E [R4+0x7a00], [R146.64], P0 ;  /* 0x07a0000092047fae */ /* 0x0003e20008121854 */
[----:B------:R-:W-:-:S03]  /*4a50*/  ISETP.NE.U32.AND P0, PT, R49, RZ, PT ;  /* 0x000000ff3100720c */ /* 0x000fc60003f05070 */
[----:B------:R1:W-:Y:S04]  /*4a60*/  LDGSTS.E [R4+0x7e00], [R178.64], P1 ;  /* 0x07e00000b2047fae */ /* 0x0003e80008921854 */
[----:B------:R-:W0:Y:S04]  /*4a70*/  LDGDEPBAR ;  /* 0x00000000000079af */ /* 0x000e280000000000 */
[----:B------:R1:W-:Y:S04]  /*4a80*/  LDGSTS.E [R3+0x10000], [R122.64], P2 ;  /* 0x100000007a037fae */ /* 0x0003e80009121854 */
        /* <DEDUP_REMOVED lines=31> */
[----:B------:R-:W0:Y:S04]  /*4c80*/  LDGDEPBAR ;  /* 0x00000000000079af */ /* 0x000e280000000000 */
[----:B------:R-:W-:Y:S06]  /*4c90*/  BAR.SYNC.DEFER_BLOCKING 0x0 ;  /* 0x0000000000007b1d */ /* 0x000fec0000010000 */
[----:B------:R-:W-:Y:S01]  /*4ca0*/  @!PT LDS RZ, [RZ] ;  /* 0x00000000fffff984 */ /* 0x000fe20000000800 */
[----:B------:R-:W-:Y:S01]  /*4cb0*/  @!PT LDS RZ, [RZ] ;  /* 0x00000000fffff984 */ /* 0x000fe20000000800 */
[----:B------:R-:W-:Y:S01]  /*4cc0*/  @!PT LDS RZ, [RZ] ;  /* 0x00000000fffff984 */ /* 0x000fe20000000800 */
[----:B------:R1:W-:Y:S04]  /*4cd0*/  LDGSTS.E [R2+0x8000], [R172.64], P4 ;  /* 0x08000000ac027fae */ /* 0x0003e8000a121854 */
[----:B------:R1:W-:Y:S04]  /*4ce0*/  LDGSTS.E [R2+0x8400], [R170.64], P5 ;  /* 0x08400000aa027fae */ /* 0x0003e8000a921854 */
[----:B------:R1:W-:Y:S01]  /*4cf0*/  LDGSTS.E [R2+0x8800], [R168.64], P0 ;  /* 0x08800000a8027fae */ /* 0x0003e20008121854 */
[----:B------:R-:W-:-:S02]  /*4d00*/  ISETP.GE.AND P0, PT, R194, UR4, PT ;  /* 0x00000004c2007c0c */ /* 0x000fc4000bf06270 */
[----:B------:R-:W-:Y:S02]  /*4d10*/  LOP3.LUT R194, R0, 0x14, RZ, 0xfc, !PT ;  /* 0x0000001400c27812 */ /* 0x000fe400078efcff */
[----:B------:R-:W-:Y:S02]  /*4d20*/  SEL R49, RZ, 0x4, P0 ;  /* 0x00000004ff317807 */ /* 0x000fe40000000000 */
[----:B------:R-:W-:Y:S02]  /*4d30*/  ISETP.GE.AND P0, PT, R191, UR4, PT ;  /* 0x00000004bf007c0c */ /* 0x000fe4000bf06270 */
[----:B------:R-:W-:Y:S02]  /*4d40*/  SEL R49, R49, RZ, P3 ;  /* 0x000000ff31317207 */ /* 0x000fe40001800000 */
[----:B------:R-:W-:Y:S01]  /*4d50*/  ISETP.GE.AND P1, PT, R194, UR4, PT ;  /* 0x00000004c2007c0c */ /* 0x000fe2000bf26270 */
[----:B-1----:R-:W-:Y:S01]  /*4d60*/  IMAD.U32 R169, RZ, RZ, UR5 ;  /* 0x00000005ffa97e24 */ /* 0x002fe2000f8e00ff */
[----:B------:R-:W-:-:S02]  /*4d70*/  ISETP.NE.U32.AND P2, PT, R49, RZ, PT ;  /* 0x000000ff3100720c */ /* 0x000fc40003f45070 */
[----:B------:R-:W-:Y:S01]  /*4d80*/  SEL R49, RZ, 0x4, P0 ;  /* 0x00000004ff317807 */ /* 0x000fe20000000000 */
[----:B------:R-:W-:Y:S01]  /*4d90*/  IMAD.WIDE R164, R169, 0x4, R164 ;  /* 0x00000004a9a47825 */ /* 0x000fe200078e02a4 */
[----:B------:R-:W-:Y:S02]  /*4da0*/  SEL R52, RZ, 0x4, P1 ;  /* 0x00000004ff347807 */ /* 0x000fe40000800000 */
[----:B------:R-:W-:Y:S02]  /*4db0*/  SEL R49, R49, RZ, P3 ;  /* 0x000000ff31317207 */ /* 0x000fe40001800000 */
[----:B------:R-:W-:Y:S02]  /*4dc0*/  SEL R52, R52, RZ, P3 ;  /* 0x000000ff34347207 */ /* 0x000fe40001800000 */
[----:B------:R-:W-:Y:S01]  /*4dd0*/  ISETP.NE.U32.AND P0, PT, R49, RZ, PT ;  /* 0x000000ff3100720c */ /* 0x000fe20003f05070 */
[----:B------:R-:W-:Y:S01]  /*4de0*/  IMAD.U32 R49, RZ, RZ, UR5 ;  /* 0x00000005ff317e24 */ /* 0x000fe2000f8e00ff */
[----:B------:R-:W-:-:S02]  /*4df0*/  LOP3.LUT R194, R0, 0x18, RZ, 0xfc, !PT ;  /* 0x0000001800c27812 */ /* 0x000fc400078efcff */
[----:B------:R-:W-:Y:S01]  /*4e00*/  ISETP.NE.U32.AND P1, PT, R52, RZ, PT ;  /* 0x000000ff3400720c */ /* 0x000fe20003f25070 */
[----:B----4-:R-:W-:-:S04]  /*4e10*/  IMAD.WIDE R166, R49, 0x4, R166 ;  /* 0x0000000431a67825 */ /* 0x010fc800078e02a6 */
[----:B-----5:R-:W-:Y:S01]  /*4e20*/  IMAD.WIDE R162, R49, 0x4, R162 ;  /* 0x0000000431a27825 */ /* 0x020fe200078e02a2 */
[----:B------:R1:W-:Y:S01]  /*4e30*/  LDGSTS.E [R2+0x8c00], [R166.64], P2 ;  /* 0x08c00000a6027fae */ /* 0x0003e20009121854 */
[----:B------:R-:W-:-:S03]  /*4e40*/  ISETP.GE.AND P2, PT, R249, UR4, PT ;  /* 0x00000004f9007c0c */ /* 0x000fc6000bf46270 */
[----:B------:R4:W-:Y:S01]  /*4e50*/  LDGSTS.E [R2+0x9000], [R162.64], P0 ;  /* 0x09000000a2027fae */ /* 0x0009e20008121854 */
[----:B------:R-:W-:Y:S02]  /*4e60*/  ISETP.GE.AND P0, PT, R194, UR4, PT ;  /* 0x00000004c2007c0c */ /* 0x000fe4000bf06270 */
[----:B------:R-:W-:Y:S01]  /*4e70*/  LOP3.LUT R194, R0, 0x1c, RZ, 0xfc, !PT ;  /* 0x0000001c00c27812 */ /* 0x000fe200078efcff */
[----:B------:R1:W-:Y:S01]  /*4e80*/  LDGSTS.E [R2+0x9400], [R164.64], P1 ;  /* 0x09400000a4027fae */ /* 0x0003e20008921854 */
[----:B------:R-:W-:Y:S02]  /*4e90*/  SEL R49, RZ, 0x4, P0 ;  /* 0x00000004ff317807 */ /* 0x000fe40000000000 */
[----:B------:R-:W-:Y:S02]  /*4ea0*/  ISETP.GE.AND P0, PT, R194, UR4, PT ;  /* 0x00000004c2007c0c */ /* 0x000fe4000bf06270 */
[----:B------:R-:W-:Y:S02]  /*4eb0*/  SEL R49, R49, RZ, P3 ;  /* 0x000000ff31317207 */ /* 0x000fe40001800000 */
[----:B------:R-:W-:Y:S01]  /*4ec0*/  SEL R52, RZ, 0x4, P2 ;  /* 0x00000004ff347807 */ /* 0x000fe20001000000 */
[----:B----4-:R-:W-:Y:S01]  /*4ed0*/  IMAD.U32 R163, RZ, RZ, UR5 ;  /* 0x00000005ffa37e24 */ /* 0x010fe2000f8e00ff */
[----:B------:R-:W-:Y:S01]  /*4ee0*/  ISETP.NE.U32.AND P1, PT, R49, RZ, PT ;  /* 0x000000ff3100720c */ /* 0x000fe20003f25070 */
[----:B------:R-:W-:Y:S01]  /*4ef0*/  IMAD.U32 R49, RZ, RZ, UR5 ;  /* 0x00000005ff317e24 */ /* 0x000fe2000f8e00ff */
[----:B------:R-:W-:Y:S01]  /*4f00*/  ISETP.GE.AND P2, PT, R247, UR4, PT ;  /* 0x00000004f7007c0c */ /* 0x000fe2000bf46270 */
[----:B--2---:R-:W-:Y:S01]  /*4f10*/  IMAD.WIDE R124, R163, 0x4, R124 ;  /* 0x00000004a37c7825 */ /* 0x004fe200078e027c */
[----:B------:R-:W-:-:S03]  /*4f20*/  SEL R52, R52, RZ, P3 ;  /* 0x000000ff34347207 */ /* 0x000fc60001800000 */
[----:B------:R-:W-:Y:S01]  /*4f30*/  IMAD.WIDE R160, R49, 0x4, R160 ;  /* 0x0000000431a07825 */ /* 0x000fe200078e02a0 */
[----:B------:R-:W-:-:S03]  /*4f40*/  SEL R49, RZ, 0x4, P0 ;  /* 0x00000004ff317807 */ /* 0x000fc60000000000 */
[----:B------:R-:W-:Y:S01]  /*4f50*/  IMAD.WIDE R58, R163, 0x4, R58 ;  /* 0x00000004a33a7825 */ /* 0x000fe200078e023a */
[----:B------:R-:W-:Y:S01]  /*4f60*/  SEL R49, R49, RZ, P3 ;  /* 0x000000ff31317207 */ /* 0x000fe20001800000 */
[----:B------:R2:W-:Y:S01]  /*4f70*/  LDGSTS.E [R2+0x9800], [R160.64], P1 ;  /* 0x09800000a0027fae */ /* 0x0005e20008921854 */
[----:B------:R-:W-:Y:S02]  /*4f80*/  ISETP.GE.AND P1, PT, R193, UR4, PT ;  /* 0x00000004c1007c0c */ /* 0x000fe4000bf26270 */
[----:B------:R-:W-:Y:S01]  /*4f90*/  ISETP.NE.U32.AND P0, PT, R49, RZ, PT ;  /* 0x000000ff3100720c */ /* 0x000fe20003f05070 */
[----:B------:R-:W-:Y:S01]  /*4fa0*/  IMAD.U32 R49, RZ, RZ, UR5 ;  /* 0x00000005ff317e24 */ /* 0x000fe2000f8e00ff */
[----:B------:R-:W-:-:S03]  /*4fb0*/  LOP3.LUT R193, R0, 0x2, RZ, 0xfc, !PT ;  /* 0x0000000200c17812 */ /* 0x000fc600078efcff */
[----:B------:R-:W-:Y:S01]  /*4fc0*/  IMAD.WIDE R176, R49, 0x4, R176 ;  /* 0x0000000431b07825 */ /* 0x000fe200078e02b0 */
[----:B------:R-:W-:Y:S02]  /*4fd0*/  SEL R49, RZ, 0x4, P1 ;  /* 0x00000004ff317807 */ /* 0x000fe40000800000 */
[----:B------:R-:W-:Y:S01]  /*4fe0*/  ISETP.GE.AND P1, PT, R251, UR4, PT ;  /* 0x00000004fb007c0c */ /* 0x000fe2000bf26270 */
[----:B--2---:R-:W-:Y:S01]  /*4ff0*/  IMAD.U32 R161, RZ, RZ, UR5 ;  /* 0x00000005ffa17e24 */ /* 0x004fe2000f8e00ff */
[----:B------:R-:W-:-:S03]  /*5000*/  SEL R49, R49, RZ, P3 ;  /* 0x000000ff31317207 */ /* 0x000fc60001800000 */
[----:B------:R1:W-:Y:S01]  /*5010*/  LDGSTS.E [R2+0x9c00], [R176.64], P0 ;  /* 0x09c00000b0027fae */ /* 0x0003e20008121854 */
[----:B------:R-:W-:Y:S01]  /*5020*/  ISETP.NE.U32.AND P0, PT, R49, RZ, PT ;  /* 0x000000ff3100720c */ /* 0x000fe20003f05070 */
[C---:B------:R-:W-:Y:S01]  /*5030*/  IMAD.WIDE R128, R161.reuse, 0x4, R128 ;  /* 0x00000004a1807825 */ /* 0x040fe200078e0280 */
[----:B------:R-:W-:Y:S02]  /*5040*/  SEL R49, RZ, 0x4, P1 ;  /* 0x00000004ff317807 */ /* 0x000fe40000800000 */
[----:B------:R-:W-:Y:S01]  /*5050*/  ISETP.NE.U32.AND P1, PT, R52, RZ, PT ;  /* 0x000000ff3400720c */ /* 0x000fe20003f25070 */
[----:B------:R-:W-:Y:S01]  /*5060*/  IMAD.WIDE R126, R161, 0x4, R126 ;  /* 0x00000004a17e7825 */ /* 0x000fe200078e027e */
[----:B------:R-:W-:-:S03]  /*5070*/  SEL R49, R49, RZ, P3 ;  /* 0x000000ff31317207 */ /* 0x000fc60001800000 */
[----:B------:R-:W-:Y:S01]  /*5080*/  IMAD.WIDE R120, R161, 0x4, R120 ;  /* 0x00000004a1787825 */ /* 0x000fe200078e0278 */
[----:B------:R-:W-:Y:S02]  /*5090*/  ISETP.NE.U32.AND P5, PT, R49, RZ, PT ;  /* 0x000000ff3100720c */ /* 0x000fe40003fa5070 */
[----:B------:R-:W-:Y:S02]  /*50a0*/  SEL R49, RZ, 0x4, P2 ;  /* 0x00000004ff317807 */ /* 0x000fe40001000000 */
[----:B------:R-:W-:Y:S02]  /*50b0*/  ISETP.GE.AND P2, PT, R245, UR4, PT ;  /* 0x00000004f5007c0c */ /* 0x000fe4000bf46270 */
[----:B------:R-:W-:Y:S02]  /*50c0*/  SEL R49, R49, RZ, P3 ;  /* 0x000000ff31317207 */ /* 0x000fe40001800000 */
[----:B------:R-:W-:Y:S02]  /*50d0*/  SEL R52, RZ, 0x4, P2 ;  /* 0x00000004ff347807 */ /* 0x000fe40001000000 */
[----:B------:R-:W-:-:S02]  /*50e0*/  ISETP.GE.AND P2, PT, R243, UR4, PT ;  /* 0x00000004f3007c0c */ /* 0x000fc4000bf46270 */
[----:B------:R-:W-:Y:S01]  /*50f0*/  ISETP.NE.U32.AND P4, PT, R49, RZ, PT ;  /* 0x000000ff3100720c */ /* 0x000fe20003f85070 */
[----:B------:R2:W-:Y:S01]  /*5100*/  LDGSTS.E [R2+0xa000], [R128.64], P5 ;  /* 0x0a00000080027fae */ /* 0x0005e2000a921854 */
[----:B------:R-:W-:Y:S02]  /*5110*/  SEL R49, RZ, 0x4, P2 ;  /* 0x00000004ff317807 */ /* 0x000fe40001000000 */
[----:B------:R-:W-:Y:S01]  /*5120*/  ISETP.GE.AND P5, PT, R241, UR4, PT ;  /* 0x00000004f1007c0c */ /* 0x000fe2000bfa6270 */
[----:B------:R4:W-:Y:S01]  /*5130*/  LDGSTS.E [R2+0xa400], [R126.64], P1 ;  /* 0x0a4000007e027fae */ /* 0x0009e20008921854 */
[----:B------:R-:W-:Y:S02]  /*5140*/  SEL R49, R49, RZ, P3 ;  /* 0x000000ff31317207 */ /* 0x000fe40001800000 */
[----:B------:R-:W-:Y:S02]  /*5150*/  SEL R52, R52, RZ, P3 ;  /* 0x000000ff34347207 */ /* 0x000fe40001800000 */
[----:B------:R-:W-:-:S02]  /*5160*/  ISETP.NE.U32.AND P1, PT, R49, RZ, PT ;  /* 0x000000ff3100720c */ /* 0x000fc40003f25070 */
[----:B------:R-:W-:Y:S01]  /*5170*/  SEL R49, RZ, 0x4, P5 ;  /* 0x00000004ff317807 */ /* 0x000fe20002800000 */
[----:B------:R5:W-:Y:S01]  /*5180*/  LDGSTS.E [R2+0xa800], [R124.64], P4 ;  /* 0x0a8000007c027fae */ /* 0x000be2000a121854 */
[----:B------:R-:W-:Y:S02]  /*5190*/  ISETP.NE.U32.AND P2, PT, R52, RZ, PT ;  /* 0x000000ff3400720c */ /* 0x000fe40003f45070 */
[----:B------:R-:W-:Y:S01]  /*51a0*/  ISETP.GE.AND P4, PT, R239, UR4, PT ;  /* 0x00000004ef007c0c */ /* 0x000fe2000bf86270 */
[----:B----4-:R-:W-:Y:S01]  /*51b0*/  IMAD.U32 R127, RZ, RZ, UR5 ;  /* 0x00000005ff7f7e24 */ /* 0x010fe2000f8e00ff */
[----:B------:R-:W-:Y:S02]  /*51c0*/  SEL R49, R49, RZ, P3 ;  /* 0x000000ff31317207 */ /* 0x000fe40001800000 */
[----:B------:R-:W-:Y:S01]  /*51d0*/  ISETP.GE.AND P5, PT, R237, UR4, PT ;  /* 0x00000004ed007c0c */ /* 0x000fe2000bfa6270 */
[----:B------:R-:W-:Y:S01]  /*51e0*/  IMAD.WIDE R118, R127, 0x4, R118 ;  /* 0x000000047f767825 */ /* 0x000fe200078e0276 */
[----:B------:R-:W-:-:S02]  /*51f0*/  SEL R52, RZ, 0x4, P4 ;  /* 0x00000004ff347807 */ /* 0x000fc40002000000 */
[----:B------:R-:W-:Y:S01]  /*5200*/  ISETP.NE.U32.AND P4, PT, R49, RZ, PT ;  /* 0x000000ff3100720c */ /* 0x000fe20003f85070 */
[----:B-----5:R-:W-:Y:S01]  /*5210*/  IMAD.U32 R125, RZ, RZ, UR5 ;  /* 0x00000005ff7d7e24 */ /* 0x020fe2000f8e00ff */
[----:B------:R-:W-:Y:S01]  /*5220*/  SEL R49, RZ, 0x4, P5 ;  /* 0x00000004ff317807 */ /* 0x000fe20002800000 */
[----:B------:R4:W-:Y:S01]  /*5230*/  LDGSTS.E [R2+0xac00], [R120.64], P2 ;  /* 0x0ac0000078027fae */ /* 0x0009e20009121854 */
[----:B------:R-:W-:Y:S01]  /*5240*/  SEL R52, R52, RZ, P3 ;  /* 0x000000ff34347207 */ /* 0x000fe20001800000 */
[----:B------:R-:W-:Y:S01]  /*5250*/  IMAD.WIDE R116, R125, 0x4, R116 ;  /* 0x000000047d747825 */ /* 0x000fe200078e0274 */
[----:B------:R-:W-:Y:S01]  /*5260*/  SEL R49, R49, RZ, P3 ;  /* 0x000000ff31317207 */ /* 0x000fe20001800000 */
[----:B------:R5:W-:Y:S01]  /*5270*/  LDGSTS.E [R2+0xb000], [R58.64], P1 ;  /* 0x0b0000003a027fae */ /* 0x000be20008921854 */
[----:B------:R-:W-:Y:S02]  /*5280*/  ISETP.GE.AND P2, PT, R193, UR4, PT ;  /* 0x00000004c1007c0c */ /* 0x000fe4000bf46270 */
[----:B------:R-:W-:-:S02]  /*5290*/  ISETP.NE.U32.AND P5, PT, R52, RZ, PT ;  /* 0x000000ff3400720c */ /* 0x000fc40003fa5070 */
[----:B------:R-:W-:Y:S01]  /*52a0*/  LOP3.LUT R193, R0, 0x6, RZ, 0xfc, !PT ;  /* 0x0000000600c17812 */ /* 0x000fe200078efcff */
[----:B------:R1:W-:Y:S01]  /*52b0*/  LDGSTS.E [R2+0xb400], [R116.64], P4 ;  /* 0x0b40000074027fae */ /* 0x0003e2000a121854 */
[----:B------:R-:W-:Y:S01]  /*52c0*/  ISETP.NE.U32.AND P1, PT, R49, RZ, PT ;  /* 0x000000ff3100720c */ /* 0x000fe20003f25070 */
[----:B----4-:R-:W-:Y:S01]  /*52d0*/  IMAD.U32 R121, RZ, RZ, UR5 ;  /* 0x00000005ff797e24 */ /* 0x010fe2000f8e00ff */
[----:B------:R-:W-:Y:S02]  /*52e0*/  SEL R49, RZ, 0x4, P2 ;  /* 0x00000004ff317807 */ /* 0x000fe40001000000 */
[----:B------:R-:W-:Y:S01]  /*52f0*/  ISETP.GE.AND P2, PT, R193, UR4, PT ;  /* 0x00000004c1007c0c */ /* 0x000fe2000bf46270 */
[----:B------:R-:W-:Y:S01]  /*5300*/  IMAD.WIDE R54, R121, 0x4, R54 ;  /* 0x0000000479367825 */ /* 0x000fe200078e0236 */
[----:B------:R-:W-:Y:S02]  /*5310*/  SEL R49, R49, RZ, P3 ;  /* 0x000000ff31317207 */ /* 0x000fe40001800000 */
[----:B------:R-:W-:Y:S01]  /*5320*/  SEL R52, RZ, 0x4, P2 ;  /* 0x00000004ff347807 */ /* 0x000fe20001000000 */
[----:B------:R4:W-:Y:S01]  /*5330*/  LDGSTS.E [R2+0xb800], [R118.64], P5 ;  /* 0x0b80000076027fae */ /* 0x0009e2000a921854 */
[----:B------:R-:W-:Y:S01]  /*5340*/  ISETP.GE.AND P4, PT, R209, UR4, PT ;  /* 0x00000004d1007c0c */ /* 0x000fe2000bf86270 */
[----:B-----5:R-:W-:Y:S01]  /*5350*/  IMAD.U32 R59, RZ, RZ, UR5 ;  /* 0x00000005ff3b7e24 */ /* 0x020fe2000f8e00ff */
[----:B------:R-:W-:Y:S01]  /*5360*/  ISETP.NE.U32.AND P2, PT, R49, RZ, PT ;  /* 0x000000ff3100720c */ /* 0x000fe20003f45070 */
[----:B------:R5:W-:Y:S01]  /*5370*/  LDGSTS.E [R2+0xbc00], [R54.64], P1 ;  /* 0x0bc0000036027fae */ /* 0x000be20008921854 */
[----:B------:R-:W-:Y:S01]  /*5380*/  SEL R52, R52, RZ, P3 ;  /* 0x000000ff34347207 */ /* 0x000fe20001800000 */
[----:B------:R-:W-:Y:S01]  /*5390*/  IMAD.WIDE R142, R59, 0x4, R142 ;  /* 0x000000043b8e7825 */ /* 0x000fe200078e028e */
[----:B------:R-:W-:-:S02]  /*53a0*/  SEL R49, RZ, 0x4, P4 ;  /* 0x00000004ff317807 */ /* 0x000fc40002000000 */
[----:B------:R-:W-:Y:S01]  /*53b0*/  ISETP.GE.AND P1, PT, R197, UR4, PT ;  /* 0x00000004c5007c0c */ /* 0x000fe2000bf26270 */
[----:B------:R-:W-:Y:S01]  /*53c0*/  IMAD.WIDE R140, R121, 0x4, R140 ;  /* 0x00000004798c7825 */ /* 0x000fe200078e028c */
[----:B------:R-:W-:Y:S02]  /*53d0*/  ISETP.NE.U32.AND P5, PT, R52, RZ, PT ;  /* 0x000000ff3400720c */ /* 0x000fe40003fa5070 */
[----:B------:R-:W-:Y:S01]  /*53e0*/  SEL R49, R49, RZ, P3 ;  /* 0x000000ff31317207 */ /* 0x000fe20001800000 */
[----:B-1----:R-:W-:Y:S01]  /*53f0*/  IMAD.U32 R117, RZ, RZ, UR5 ;  /* 0x00000005ff757e24 */ /* 0x002fe2000f8e00ff */
[----:B------:R-:W-:Y:S01]  /*5400*/  ISETP.GE.AND P4, PT, R196, UR4, PT ;  /* 0x00000004c4007c0c */ /* 0x000fe2000bf86270 */
[----:B------:R1:W-:Y:S01]  /*5410*/  LDGSTS.E [R4+0x8200], [R142.64], P2 ;  /* 0x082000008e047fae */ /* 0x0003e20009121854 */
[----:B------:R-:W-:Y:S01]  /*5420*/  SEL R52, RZ, 0x4, P1 ;  /* 0x00000004ff347807 */ /* 0x000fe20000800000 */
[----:B-----5:R-:W-:Y:S01]  /*5430*/  IMAD.U32 R55, RZ, RZ, UR5 ;  /* 0x00000005ff377e24 */ /* 0x020fe2000f8e00ff */
[----:B------:R-:W-:Y:S01]  /*5440*/  ISETP.NE.U32.AND P1, PT, R49, RZ, PT ;  /* 0x000000ff3100720c */ /* 0x000fe20003f25070 */
[----:B------:R-:W-:Y:S01]  /*5450*/  IMAD.WIDE R134, R59, 0x4, R134 ;  /* 0x000000043b867825 */ /* 0x000fe200078e0286 */
[----:B------:R-:W-:-:S02]  /*5460*/  SEL R49, RZ, 0x4, P4 ;  /* 0x00000004ff317807 */ /* 0x000fc40002000000 */
[----:B------:R-:W-:Y:S01]  /*5470*/  SEL R52, R52, RZ, P3 ;  /* 0x000000ff34347207 */ /* 0x000fe20001800000 */
[----:B------:R1:W-:Y:S01]  /*5480*/  LDGSTS.E [R4+0x8600], [R140.64], P5 ;  /* 0x086000008c047fae */ /* 0x0003e2000a921854 */
[----:B------:R-:W-:Y:S01]  /*5490*/  SEL R49, R49, RZ, P3 ;  /* 0x000000ff31317207 */ /* 0x000fe20001800000 */
[----:B------:R-:W-:Y:S01]  /*54a0*/  IMAD.WIDE R138, R55, 0x4, R138 ;  /* 0x00000004378a7825 */ /* 0x000fe200078e028a */
[----:B------:R-:W-:Y:S02]  /*54b0*/  ISETP.GE.AND P4, PT, R195, UR4, PT ;  /* 0x00000004c3007c0c */ /* 0x000fe4000bf86270 */
[----:B------:R-:W-:Y:S01]  /*54c0*/  ISETP.NE.U32.AND P2, PT, R52, RZ, PT ;  /* 0x000000ff3400720c */ /* 0x000fe20003f45070 */
[----:B------:R-:W-:Y:S01]  /*54d0*/  IMAD.WIDE R136, R117, 0x4, R136 ;  /* 0x0000000475887825 */ /* 0x000fe200078e0288 */
[----:B--2---:R-:W-:Y:S01]  /*54e0*/  LOP3.LUT R129, R0, 0x1a, RZ, 0xfc, !PT ;  /* 0x0000001a00817812 */ /* 0x004fe200078efcff */
[----:B------:R1:W-:Y:S01]  /*54f0*/  LDGSTS.E [R4+0x8a00], [R138.64], P1 ;  /* 0x08a000008a047fae */ /* 0x0003e20008921854 */
[----:B------:R-:W-:Y:S01]  /*5500*/  ISETP.NE.U32.AND P5, PT, R49, RZ, PT ;  /* 0x000000ff3100720c */ /* 0x000fe20003fa5070 */
[----:B------:R-:W-:Y:S01]  /*5510*/  IMAD.WIDE R130, R55, 0x4, R130 ;  /* 0x0000000437827825 */ /* 0x000fe200078e0282 */
[----:B------:R-:W-:-:S02]  /*5520*/  SEL R49, RZ, 0x4, P4 ;  /* 0x00000004ff317807 */ /* 0x000fc40002000000 */
[----:B------:R-:W-:Y:S01]  /*5530*/  ISETP.GE.AND P4, PT, R129, UR4, PT ;  /* 0x0000000481007c0c */ /* 0x000fe2000bf86270 */
[----:B---3--:R-:W-:Y:S01]  /*5540*/  IMAD.WIDE R132, R59, 0x4, R132 ;  /* 0x000000043b847825 */ /* 0x008fe200078e0284 */
[----:B------:R-:W-:Y:S02]  /*5550*/  SEL R49, R49, RZ, P3 ;  /* 0x000000ff31317207 */ /* 0x000fe40001800000 */
[----:B------:R-:W-:Y:S01]  /*5560*/  SEL R52, RZ, 0x4, P4 ;  /* 0x00000004ff347807 */ /* 0x000fe20002000000 */
[----:B------:R1:W-:Y:S01]  /*5570*/  LDGSTS.E [R4+0x8e00], [R134.64], P2 ;  /* 0x08e0000086047fae */ /* 0x0003e20009121854 */
[----:B------:R-:W-:Y:S01]  /*5580*/  ISETP.GE.AND P2, PT, R252, UR4, PT ;  /* 0x00000004fc007c0c */ /* 0x000fe2000bf46270 */
[----:B------:R-:W-:Y:S01]  /*5590*/  IMAD.WIDE R174, R55, 0x4, R174 ;  /* 0x0000000437ae7825 */ /* 0x000fe200078e02ae */
[----:B------:R-:W-:Y:S01]  /*55a0*/  SEL R52, R52, RZ, P3 ;  /* 0x000000ff34347207 */ /* 0x000fe20001800000 */
[----:B------:R1:W-:Y:S01]  /*55b0*/  LDGSTS.E [R4+0x9200], [R136.64], P5 ;  /* 0x0920000088047fae */ /* 0x0003e2000a921854 */
[----:B------:R-:W-:Y:S01]  /*55c0*/  ISETP.NE.U32.AND P4, PT, R49, RZ, PT ;  /* 0x000000ff3100720c */ /* 0x000fe20003f85070 */
[----:B------:R-:W-:Y:S01]  /*55d0*/  IMAD.WIDE R154, R59, 0x4, R154 ;  /* 0x000000043b9a7825 */ /* 0x000fe200078e029a */
[----:B------:R-:W-:-:S02]  /*55e0*/  ISETP.NE.U32.AND P1, PT, R52, RZ, PT ;  /* 0x000000ff3400720c */ /* 0x000fc40003f25070 */
[----:B------:R-:W-:Y:S01]  /*55f0*/  ISETP.GE.AND P5, PT, R250, UR4, PT ;  /* 0x00000004fa007c0c */ /* 0x000fe2000bfa6270 */
[----:B------:R-:W-:Y:S01]  /*5600*/  IMAD.WIDE R156, R117, 0x4, R156 ;  /* 0x00000004759c7825 */ /* 0x000fe200078e029c */
[----:B------:R-:W-:Y:S02]  /*5610*/  SEL R49, RZ, 0x4, P2 ;  /* 0x00000004ff317807 */ /* 0x000fe40001000000 */
[----:B------:R-:W-:Y:S01]  /*5620*/  ISETP.GE.AND P2, PT, R248, UR4, PT ;  /* 0x00000004f8007c0c */ /* 0x000fe2000bf46270 */
[----:B------:R-:W-:Y:S01]  /*5630*/  IMAD.WIDE R158, R55, 0x4, R158 ;  /* 0x00000004379e7825 */ /* 0x000fe200078e029e */
[----:B------:R-:W-:Y:S02]  /*5640*/  SEL R52, RZ, 0x4, P5 ;  /* 0x00000004ff347807 */ /* 0x000fe40002800000 */
[----:B------:R-:W-:Y:S01]  /*5650*/  SEL R54, RZ, 0x4, P2 ;  /* 0x00000004ff367807 */ /* 0x000fe20001000000 */
[----:B------:R1:W-:Y:S01]  /*5660*/  LDGSTS.E [R4+0x9600], [R130.64], P4 ;  /* 0x0960000082047fae */ /* 0x0003e2000a121854 */
[----:B------:R-:W-:Y:S01]  /*5670*/  SEL R49, R49, RZ, P3 ;  /* 0x000000ff31317207 */ /* 0x000fe20001800000 */
[----:B------:R-:W-:Y:S01]  /*5680*/  IMAD.U32 R55, RZ, RZ, UR10 ;  /* 0x0000000aff377e24 */ /* 0x000fe2000f8e00ff */
[----:B------:R-:W-:Y:S01]  /*5690*/  SEL R52, R52, RZ, P3 ;  /* 0x000000ff34347207 */ /* 0x000fe20001800000 */
[----:B------:R1:W-:Y:S01]  /*56a0*/  LDGSTS.E [R4+0x9a00], [R132.64], P1 ;  /* 0x09a0000084047fae */ /* 0x0003e20008921854 */
[----:B------:R-:W-:Y:S01]  /*56b0*/  SEL R54, R54, RZ, P3 ;  /* 0x000000ff36367207 */ /* 0x000fe20001800000 */
[----:B------:R-:W-:Y:S01]  /*56c0*/  IMAD.U32 R59, RZ, RZ, UR10 ;  /* 0x0000000aff3b7e24 */ /* 0x000fe2000f8e00ff */
[----:B------:R-:W-:Y:S01]  /*56d0*/  ISETP.NE.U32.AND P5, PT, R49, RZ, PT ;  /* 0x000000ff3100720c */ /* 0x000fe20003fa5070 */
[----:B------:R-:W-:Y:S01]  /*56e0*/  IMAD.U32 R117, RZ, RZ, UR10 ;  /* 0x0000000aff757e24 */ /* 0x000fe2000f8e00ff */
[----:B------:R-:W-:Y:S01]  /*56f0*/  ISETP.NE.U32.AND P2, PT, R52, RZ, PT ;  /* 0x000000ff3400720c */ /* 0x000fe20003f45070 */
[----:B----4-:R-:W-:Y:S01]  /*5700*/  IMAD.U32 R119, RZ, RZ, UR10 ;  /* 0x0000000aff777e24 */ /* 0x010fe2000f8e00ff */
[----:B------:R-:W-:Y:S01]  /*5710*/  ISETP.GE.AND P1, PT, R246, UR4, PT ;  /* 0x00000004f6007c0c */ /* 0x000fe2000bf26270 */
[----:B------:R-:W-:Y:S01]  /*5720*/  IMAD.WIDE R122, R55, 0x4, R122 ;  /* 0x00000004377a7825 */ /* 0x000fe200078e027a */
[----:B------:R-:W-:-:S02]  /*5730*/  ISETP.NE.U32.AND P4, PT, R54, RZ, PT ;  /* 0x000000ff3600720c */ /* 0x000fc40003f85070 */
[----:B------:R-:W-:Y:S01]  /*5740*/  SEL R49, RZ, 0x4, P1 ;  /* 0x00000004ff317807 */ /* 0x000fe20000800000 */
[----:B------:R-:W-:Y:S01]  /*5750*/  IMAD.WIDE R110, R55, 0x4, R110 ;  /* 0x00000004376e7825 */ /* 0x000fe200078e026e */
[----:B------:R-:W-:Y:S02]  /*5760*/  ISETP.GE.AND P1, PT, R244, UR4, PT ;  /* 0x00000004f4007c0c */ /* 0x000fe4000bf26270 */
[----:B------:R-:W-:Y:S01]  /*5770*/  SEL R49, R49, RZ, P3 ;  /* 0x000000ff31317207 */ /* 0x000fe20001800000 */
[----:B------:R1:W-:Y:S01]  /*5780*/  LDGSTS.E [R4+0x9e00], [R174.64], P5 ;  /* 0x09e00000ae047fae */ /* 0x0003e2000a921854 */
[----:B------:R-:W-:Y:S01]  /*5790*/  SEL R52, RZ, 0x4, P1 ;  /* 0x00000004ff347807 */ /* 0x000fe20000800000 */
[C---:B------:R-:W-:Y:S01]  /*57a0*/  IMAD.WIDE R98, R55.reuse, 0x4, R98 ;  /* 0x0000000437627825 */ /* 0x040fe200078e0262 */
[----:B------:R-:W-:Y:S01]  /*57b0*/  ISETP.GE.AND P5, PT, R242, UR4, PT ;  /* 0x00000004f2007c0c */ /* 0x000fe2000bfa6270 */
[----:B------:R1:W-:Y:S01]  /*57c0*/  LDGSTS.E [R4+0xa200], [R154.64], P2 ;  /* 0x0a2000009a047fae */ /* 0x0003e20009121854 */
[----:B------:R-:W-:Y:S01]  /*57d0*/  SEL R52, R52, RZ, P3 ;  /* 0x000000ff34347207 */ /* 0x000fe20001800000 */
[----:B------:R-:W-:Y:S01]  /*57e0*/  IMAD.WIDE R92, R55, 0x4, R92 ;  /* 0x00000004375c7825 */ /* 0x000fe200078e025c */
[----:B------:R-:W-:Y:S01]  /*57f0*/  ISETP.NE.U32.AND P1, PT, R49, RZ, PT ;  /* 0x000000ff3100720c */ /* 0x000fe20003f25070 */
[----:B------:R1:W-:Y:S01]  /*5800*/  LDGSTS.E [R4+0xa600], [R156.64], P4 ;  /* 0x0a6000009c047fae */ /* 0x0003e2000a121854 */
[----:B------:R-:W-:Y:S01]  /*5810*/  ISETP.GE.AND P4, PT, R240, UR4, PT ;  /* 0x00000004f0007c0c */ /* 0x000fe2000bf86270 */
[----:B------:R-:W-:Y:S01]  /*5820*/  IMAD.WIDE R82, R55, 0x4, R82 ;  /* 0x0000000437527825 */ /* 0x000fe200078e0252 */
[----:B------:R-:W-:-:S02]  /*5830*/  SEL R49, RZ, 0x4, P5 ;  /* 0x00000004ff317807 */ /* 0x000fc40002800000 */
[----:B------:R-:W-:Y:S01]  /*5840*/  ISETP.NE.U32.AND P2, PT, R52, RZ, PT ;  /* 0x000000ff3400720c */ /* 0x000fe20003f45070 */
[C---:B------:R-:W-:Y:S01]  /*5850*/  IMAD.WIDE R70, R55.reuse, 0x4, R70 ;  /* 0x0000000437467825 */ /* 0x040fe200078e0246 */
[----:B------:R-:W-:Y:S02]  /*5860*/  SEL R52, RZ, 0x4, P4 ;  /* 0x00000004ff347807 */ /* 0x000fe40002000000 */
[----:B------:R-:W-:Y:S01]  /*5870*/  ISETP.GE.AND P4, PT, R238, UR4, PT ;  /* 0x00000004ee007c0c */ /* 0x000fe2000bf86270 */
[----:B------:R-:W-:Y:S01]  /*5880*/  IMAD.WIDE R64, R55, 0x4, R64 ;  /* 0x0000000437407825 */ /* 0x000fe200078e0240 */
[----:B------:R-:W-:Y:S01]  /*5890*/  SEL R49, R49, RZ, P3 ;  /* 0x000000ff31317207 */ /* 0x000fe20001800000 */
[----:B------:R1:W-:Y:S01]  /*58a0*/  LDGSTS.E [R4+0xaa00], [R158.64], P1 ;  /* 0x0aa000009e047fae */ /* 0x0003e20008921854 */
[----:B------:R-:W-:Y:S01]  /*58b0*/  ISETP.GE.AND P5, PT, R236, UR4, PT ;  /* 0x00000004ec007c0c */ /* 0x000fe2000bfa6270 */
[----:B------:R-:W-:Y:S01]  /*58c0*/  IMAD.WIDE R114, R59, 0x4, R114 ;  /* 0x000000043b727825 */ /* 0x000fe200078e0272 */
[----:B------:R-:W-:-:S02]  /*58d0*/  SEL R54, RZ, 0x4, P4 ;  /* 0x00000004ff367807 */ /* 0x000fc40002000000 */
[----:B------:R-:W-:Y:S01]  /*58e0*/  ISETP.NE.U32.AND P4, PT, R49, RZ, PT ;  /* 0x000000ff3100720c */ /* 0x000fe20003f85070 */
[C---:B------:R-:W-:Y:S01]  /*58f0*/  IMAD.WIDE R108, R59.reuse, 0x4, R108 ;  /* 0x000000043b6c7825 */ /* 0x040fe200078e026c */
[----:B------:R-:W-:Y:S02]  /*5900*/  SEL R49, RZ, 0x4, P5 ;  /* 0x00000004ff317807 */ /* 0x000fe40002800000 */
[----:B------:R-:W-:Y:S01]  /*5910*/  SEL R52, R52, RZ, P3 ;  /* 0x000000ff34347207 */ /* 0x000fe20001800000 */
[----:B------:R-:W-:Y:S01]  /*5920*/  IMAD.WIDE R96, R59, 0x4, R96 ;  /* 0x000000043b607825 */ /* 0x000fe200078e0260 */
[----:B------:R-:W-:Y:S02]  /*5930*/  SEL R49, R49, RZ, P3 ;  /* 0x000000ff31317207 */ /* 0x000fe40001800000 */
[----:B------:R-:W-:Y:S01]  /*5940*/  SEL R54, R54, RZ, P3 ;  /* 0x000000ff36367207 */ /* 0x000fe20001800000 */
[----:B------:R-:W-:Y:S01]  /*5950*/  IMAD.WIDE R90, R59, 0x4, R90 ;  /* 0x000000043b5a7825 */ /* 0x000fe200078e025a */
[----:B------:R-:W-:-:S02]  /*5960*/  ISETP.NE.U32.AND P3, PT, R49, RZ, PT ;  /* 0x000000ff3100720c */ /* 0x000fc40003f65070 */
[----:B------:R-:W-:Y:S01]  /*5970*/  ISETP.NE.U32.AND P5, PT, R52, RZ, PT ;  /* 0x000000ff3400720c */ /* 0x000fe20003fa5070 */
[----:B------:R-:W-:Y:S01]  /*5980*/  IMAD.U32 R49, RZ, RZ, UR10 ;  /* 0x0000000aff317e24 */ /* 0x000fe2000f8e00ff */
[----:B------:R-:W-:Y:S01]  /*5990*/  ISETP.NE.U32.AND P1, PT, R54, RZ, PT ;  /* 0x000000ff3600720c */ /* 0x000fe20003f25070 */
[----:B------:R-:W-:-:S04]  /*59a0*/  IMAD.WIDE R80, R59, 0x4, R80 ;  /* 0x000000043b507825 */ /* 0x000fc800078e0250 */
[----:B------:R-:W-:-:S04]  /*59b0*/  IMAD.WIDE R112, R49, 0x4, R112 ;  /* 0x0000000431707825 */ /* 0x000fc800078e0270 */
[----:B------:R-:W-:-:S04]  /*59c0*/  IMAD.WIDE R100, R49, 0x4, R100 ;  /* 0x0000000431647825 */ /* 0x000fc800078e0264 */
[----:B------:R-:W-:-:S04]  /*59d0*/  IMAD.WIDE R86, R49, 0x4, R86 ;  /* 0x0000000431567825 */ /* 0x000fc800078e0256 */
[----:B------:R-:W-:-:S04]  /*59e0*/  IMAD.WIDE R84, R49, 0x4, R84 ;  /* 0x0000000431547825 */ /* 0x000fc800078e0254 */
[----:B------:R-:W-:-:S04]  /*59f0*/  IMAD.WIDE R72, R49, 0x4, R72 ;  /* 0x0000000431487825 */ /* 0x000fc800078e0248 */
[----:B------:R-:W-:-:S04]  /*5a00*/  IMAD.WIDE R66, R49, 0x4, R66 ;  /* 0x0000000431427825 */ /* 0x000fc800078e0242 */
[----:B------:R-:W-:Y:S02]  /*5a10*/  IMAD.U32 R49, RZ, RZ, UR5 ;  /* 0x00000005ff317e24 */ /* 0x000fe4000f8e00ff */
[----:B------:R-:W-:-:S04]  /*5a20*/  IMAD.WIDE R68, R59, 0x4, R68 ;  /* 0x000000043b447825 */ /* 0x000fc800078e0244 */
[----:B------:R-:W-:-:S04]  /*5a30*/  IMAD.WIDE R62, R59, 0x4, R62 ;  /* 0x000000043b3e7825 */ /* 0x000fc800078e023e */
[----:B------:R-:W-:Y:S02]  /*5a40*/  IMAD.U32 R55, RZ, RZ, UR5 ;  /* 0x00000005ff377e24 */ /* 0x000fe4000f8e00ff */
        /* <DEDUP_REMOVED lines=14> */
[----:B------:R-:W-:Y:S02]  /*5b30*/  IMAD.U32 R119, RZ, RZ, UR5 ;  /* 0x00000005ff777e24 */ /* 0x000fe4000f8e00ff */
[----:B------:R-:W-:-:S04]  /*5b40*/  IMAD.WIDE R152, R49, 0x4, R152 ;  /* 0x0000000431987825 */ /* 0x000fc800078e0298 */
[----:B------:R-:W-:Y:S01]  /*5b50*/  IMAD.WIDE R150, R55, 0x4, R150 ;  /* 0x0000000437967825 */ /* 0x000fe200078e0296 */
[----:B------:R1:W-:Y:S03]  /*5b60*/  LDGSTS.E [R4+0xae00], [R152.64], P2 ;  /* 0x0ae0000098047fae */ /* 0x0003e60009121854 */
[----:B------:R-:W-:Y:S01]  /*5b70*/  IMAD.WIDE R144, R59, 0x4, R144 ;  /* 0x000000043b907825 */ /* 0x000fe200078e0290 */
[----:B------:R1:W-:Y:S03]  /*5b80*/  LDGSTS.E [R4+0xb200], [R150.64], P4 ;  /* 0x0b20000096047fae */ /* 0x0003e6000a121854 */
[----:B------:R-:W-:Y:S01]  /*5b90*/  IMAD.WIDE R146, R117, 0x4, R146 ;  /* 0x0000000475927825 */ /* 0x000fe200078e0292 */
[----:B------:R1:W-:Y:S03]  /*5ba0*/  LDGSTS.E [R4+0xb600], [R144.64], P5 ;  /* 0x0b60000090047fae */ /* 0x0003e6000a921854 */
[----:B------:R-:W-:Y:S01]  /*5bb0*/  IMAD.WIDE R178, R119, 0x4, R178 ;  /* 0x0000000477b27825 */ /* 0x000fe200078e02b2 */
[----:B------:R1:W-:Y:S04]  /*5bc0*/  LDGSTS.E [R4+0xba00], [R146.64], P1 ;  /* 0x0ba0000092047fae */ /* 0x0003e80008921854 */
        /* <DEDUP_REMOVED lines=18> */
[----:B------:R-:W2:Y:S04]  /*5cf0*/  S2R R55, SR_TID.X ;  /* 0x0000000000377919 */ /* 0x000ea80000002100 */
        /* <DEDUP_REMOVED lines=16> */
[----:B------:R-:W0:Y:S01]  /*5e00*/  LDGDEPBAR ;  /* 0x00000000000079af */ /* 0x000e220000000000 */
[----:B------:R-:W-:Y:S05]  /*5e10*/  @P6 BRA `(.L_x_0) ;  /* 0x0000013000006947 */ /* 0x000fea0003800000 */
[----:B--2---:R-:W-:Y:S01]  /*5e20*/  IMAD.SHL.U32 R209, R55, 0x40, RZ ;  /* 0x0000004037d17824 */ /* 0x004fe200078e00ff */
[----:B-1----:R-:W-:Y:S01]  /*5e30*/  CS2R R72, SRZ ;  /* 0x0000000000487805 */ /* 0x002fe2000001ff00 */
[----:B------:R-:W-:Y:S01]  /*5e40*/  CS2R R74, SRZ ;  /* 0x00000000004a7805 */ /* 0x000fe2000001ff00 */
        /* <DEDUP_REMOVED lines=14> */
[----:B------:R-:W-:Y:S01]  /*5f30*/  LOP3.LUT R209, R209, 0x800, RZ, 0xc0, !PT ;  /* 0x00000800d1d17812 */ /* 0x000fe200078ec0ff */
[----:B------:R-:W-:Y:S05]  /*5f40*/  BRA `(.L_x_1) ;  /* 0x0000359000007947 */ /* 0x000fea0003800000 */
.L_x_0:
[----:B-12---:R-:W-:Y:S01]  /*5f50*/  SHF.R.S32.HI R135, RZ, 0x1f, R18 ;  /* 0x0000001fff877819 */ /* 0x006fe20000011412 */
[----:B------:R-:W-:Y:S01]  /*5f60*/  IMAD R50, R242, c[0x0][0x188], RZ ;  /* 0x00006200f2327a24 */ /* 0x000fe200078e02ff */
[C---:B------:R-:W-:Y:S01]  /*5f70*/  IADD3 R196, P4, R18.reuse, R180, RZ ;  /* 0x000000b412c47210 */ /* 0x040fe20007f9e0ff */
[----:B------:R-:W-:Y:S01]  /*5f80*/  IMAD R52, R243, c[0x0][0x188], RZ ;  /* 0x00006200f3347a24 */ /* 0x000fe200078e02ff */
[----:B------:R-:W-:Y:S01]  /*5f90*/  IADD3 R194, P3, R18, R43, RZ ;  /* 0x0000002b12c27210 */ /* 0x000fe20007f7e0ff */
[----:B------:R-:W-:Y:S01]  /*5fa0*/  IMAD R54, R244, c[0x0][0x188], RZ ;  /* 0x00006200f4367a24 */ /* 0x000fe200078e02ff */
[----:B------:R-:W-:Y:S01]  /*5fb0*/  LEA.HI.X.SX32 R197, R180, R135, 0x1, P4 ;  /* 0x00000087b4c57211 */ /* 0x000fe200020f0eff */
[----:B------:R-:W-:Y:S01]  /*5fc0*/  IMAD R74, R129, c[0x0][0x188], RZ ;  /* 0x00006200814a7a24 */ /* 0x000fe200078e02ff */
[C---:B------:R-:W-:Y:S01]  /*5fd0*/  IADD3 R192, P2, R18.reuse, R35, RZ ;  /* 0x0000002312c07210 */ /* 0x040fe20007f5e0ff */
[----:B------:R-:W-:Y:S01]  /*5fe0*/  IMAD.SHL.U32 R49, R55, 0x2, RZ ;  /* 0x0000000237317824 */ /* 0x000fe200078e00ff */
[----:B------:R-:W-:Y:S01]  /*5ff0*/  IADD3 R182, P4, R18, R26, RZ ;  /* 0x0000001a12b67210 */ /* 0x000fe20007f9e0ff */
[----:B------:R-:W-:Y:S01]  /*6000*/  IMAD R56, R245, c[0x0][0x188], RZ ;  /* 0x00006200f5387a24 */ /* 0x000fe200078e02ff */
[----:B------:R-:W-:Y:S01]  /*6010*/  LEA.HI.X.SX32 R195, R43, R135, 0x1, P3 ;  /* 0x000000872bc37211 */ /* 0x000fe200018f0eff */
[----:B------:R-:W-:Y:S01]  /*6020*/  IMAD R58, R246, c[0x0][0x188], RZ ;  /* 0x00006200f63a7a24 */ /* 0x000fe200078e02ff */
[C---:B------:R-:W-:Y:S01]  /*6030*/  IADD3 R190, P1, R18.reuse, R27, RZ ;  /* 0x0000001b12be7210 */ /* 0x040fe20007f3e0ff */
[----:B------:R-:W-:Y:S01]  /*6040*/  IMAD R60, R247, c[0x0][0x188], RZ ;  /* 0x00006200f73c7a24 */ /* 0x000fe200078e02ff */
[----:B------:R-:W-:Y:S01]  /*6050*/  IADD3 R184, P5, R18, R34, RZ ;  /* 0x0000002212b87210 */ /* 0x000fe20007fbe0ff */
[----:B------:R-:W-:Y:S01]  /*6060*/  IMAD R62, R248, c[0x0][0x188], RZ ;  /* 0x00006200f83e7a24 */ /* 0x000fe200078e02ff */
[----:B------:R-:W-:Y:S01]  /*6070*/  IADD3 R180, P3, R18, R48, RZ ;  /* 0x0000003012b47210 */ /* 0x000fe20007f7e0ff */
[----:B------:R-:W-:Y:S01]  /*6080*/  IMAD R64, R249, c[0x0][0x188], RZ ;  /* 0x00006200f9407a24 */ /* 0x000fe200078e02ff */
[-C--:B------:R-:W-:Y:S01]  /*6090*/  LEA.HI.X.SX32 R193, R35, R135.reuse, 0x1, P2 ;  /* 0x0000008723c17211 */ /* 0x080fe200010f0eff */
[----:B------:R-:W-:Y:S01]  /*60a0*/  IMAD R66, R250, c[0x0][0x188], RZ ;  /* 0x00006200fa427a24 */ /* 0x000fe200078e02ff */
[----:B------:R-:W-:Y:S01]  /*60b0*/  LEA.HI.X.SX32 R183, R26, R135, 0x1, P4 ;  /* 0x000000871ab77211 */ /* 0x000fe200020f0eff */
[----:B------:R-:W-:Y:S01]  /*60c0*/  IMAD R68, R251, c[0x0][0x188], RZ ;  /* 0x00006200fb447a24 */ /* 0x000fe200078e02ff */
[----:B------:R-:W-:Y:S01]  /*60d0*/  IADD3 R188, P0, R18, R53, RZ ;  /* 0x0000003512bc7210 */ /* 0x000fe20007f1e0ff */
[----:B------:R-:W-:Y:S01]  /*60e0*/  IMAD R70, R252, c[0x0][0x188], RZ ;  /* 0x00006200fc467a24 */ /* 0x000fe200078e02ff */
[C---:B------:R-:W-:Y:S01]  /*60f0*/  IADD3 R186, P6, R18.reuse, R42, RZ ;  /* 0x0000002a12ba7210 */ /* 0x040fe20007fde0ff */
[----:B------:R-:W-:Y:S01]  /*6100*/  IMAD.SHL.U32 R209, R55, 0x40, RZ ;  /* 0x0000004037d17824 */ /* 0x000fe200078e00ff */
[----:B------:R-:W-:Y:S01]  /*6110*/  IADD3 R178, P2, R18, R41, RZ ;  /* 0x0000002912b27210 */ /* 0x000fe20007f5e0ff */
[----:B------:R-:W-:Y:S01]  /*6120*/  USHF.R.S32.HI UR15, URZ, 0x1f, UR10 ;  /* 0x0000001f3f0f7899 */ /* 0x000fe2000801140a */
[-C--:B------:R-:W-:Y:S01]  /*6130*/  LEA.HI.X.SX32 R191, R27, R135.reuse, 0x1, P1 ;  /* 0x000000871bbf7211 */ /* 0x080fe200008f0eff */
[----:B------:R-:W-:Y:S01]  /*6140*/  USHF.R.S32.HI UR14, URZ, 0x1f, UR5 ;  /* 0x0000001f3f0e7899 */ /* 0x000fe20008011405 */
[-C--:B------:R-:W-:Y:S01]  /*6150*/  LEA.HI.X.SX32 R185, R34, R135.reuse, 0x1, P5 ;  /* 0x0000008722b97211 */ /* 0x080fe200028f0eff */
[----:B------:R-:W-:Y:S01]  /*6160*/  IMAD R34, R239, c[0x0][0x188], RZ ;  /* 0x00006200ef227a24 */ /* 0x000fe200078e02ff */
[----:B------:R-:W-:Y:S01]  /*6170*/  IADD3 R168, P4, R18, R32, RZ ;  /* 0x0000002012a87210 */ /* 0x000fe20007f9e0ff */
[----:B------:R-:W-:Y:S01]  /*6180*/  UMOV UR18, 0xc ;  /* 0x0000000c00127882 */ /* 0x000fe20000000000 */
[----:B------:R-:W-:Y:S01]  /*6190*/  LEA.HI.X.SX32 R181, R48, R135, 0x1, P3 ;  /* 0x0000008730b57211 */ /* 0x000fe200018f0eff */
[----:B------:R-:W-:Y:S01]  /*61a0*/  ULDC.64 UR6, c[0x0][0x168] ;  /* 0x00005a0000067ab9 */ /* 0x000fe20000000a00 */
[C---:B------:R-:W-:Y:S01]  /*61b0*/  IADD3 R176, P1, R18.reuse, R33, RZ ;  /* 0x0000002112b07210 */ /* 0x040fe20007f3e0ff */
[----:B------:R-:W-:Y:S01]  /*61c0*/  ULDC.64 UR8, c[0x0][0x160] ;  /* 0x0000580000087ab9 */ /* 0x000fe20000000a00 */
[C---:B------:R-:W-:Y:S01]  /*61d0*/  IADD3 R170, P5, R18.reuse, R40, RZ ;  /* 0x0000002812aa7210 */ /* 0x040fe20007fbe0ff */
[----:B------:R-:W-:Y:S01]  /*61e0*/  UIMAD.WIDE.U32 UR6, UR10, UR18, UR6 ;  /* 0x000000120a0672a5 */ /* 0x000fe2000f8e0006 */
[----:B------:R-:W-:Y:S01]  /*61f0*/  IADD3 R166, P3, R18, R24, RZ ;  /* 0x0000001812a67210 */ /* 0x000fe20007f7e0ff */
[----:B------:R-:W-:Y:S01]  /*6200*/  UIMAD UR17, UR15, 0xc, URZ ;  /* 0x0000000c0f1178a4 */ /* 0x000fe2000f8e023f */
[-C--:B------:R-:W-:Y:S01]  /*6210*/  LEA.HI.X.SX32 R189, R53, R135.reuse, 0x1, P0 ;  /* 0x0000008735bd7211 */ /* 0x080fe200000f0eff */
[----:B------:R-:W-:Y:S01]  /*6220*/  UIMAD.WIDE.U32 UR8, UR5, UR18, UR8 ;  /* 0x00000012050872a5 */ /* 0x000fe2000f8e0008 */
[-C--:B------:R-:W-:Y:S01]  /*6230*/  LEA.HI.X.SX32 R187, R42, R135.reuse, 0x1, P6 ;  /* 0x000000872abb7211 */ /* 0x080fe200030f0eff */
[----:B------:R-:W-:Y:S01]  /*6240*/  UIMAD UR18, UR14, 0xc, URZ ;  /* 0x0000000c0e1278a4 */ /* 0x000fe2000f8e023f */
[-C--:B------:R-:W-:Y:S01]  /*6250*/  LEA.HI.X.SX32 R179, R41, R135.reuse, 0x1, P2 ;  /* 0x0000008729b37211 */ /* 0x080fe200010f0eff */
[----:B------:R-:W-:Y:S01]  /*6260*/  CS2R R78, SRZ ;  /* 0x00000000004e7805 */ /* 0x000fe2000001ff00 */
[----:B------:R-:W-:Y:S01]  /*6270*/  LEA.HI.X.SX32 R169, R32, R135, 0x1, P4 ;  /* 0x0000008720a97211 */ /* 0x000fe200020f0eff */
[----:B------:R-:W-:Y:S01]  /*6280*/  IMAD R32, R238, c[0x0][0x188], RZ ;  /* 0x00006200ee207a24 */ /* 0x000fe200078e02ff */
[C---:B------:R-:W-:Y:S01]  /*6290*/  IADD3 R174, P0, R18.reuse, R25, RZ ;  /* 0x0000001912ae7210 */ /* 0x040fe20007f1e0ff */
[----:B------:R-:W-:Y:S01]  /*62a0*/  CS2R R96, SRZ ;  /* 0x0000000000607805 */ /* 0x000fe2000001ff00 */
[C---:B------:R-:W-:Y:S01]  /*62b0*/  IADD3 R172, P6, R18.reuse, R47, RZ ;  /* 0x0000002f12ac7210 */ /* 0x040fe20007fde0ff */
[----:B------:R-:W-:Y:S01]  /*62c0*/  CS2R R98, SRZ ;  /* 0x0000000000627805 */ /* 0x000fe2000001ff00 */
[----:B------:R-:W-:Y:S01]  /*62d0*/  IADD3 R164, P2, R18, R46, RZ ;  /* 0x0000002e12a47210 */ /* 0x000fe20007f5e0ff */
[----:B------:R-:W-:Y:S01]  /*62e0*/  CS2R R92, SRZ ;  /* 0x00000000005c7805 */ /* 0x000fe2000001ff00 */
[-C--:B------:R-:W-:Y:S01]  /*62f0*/  LEA.HI.X.SX32 R177, R33, R135.reuse, 0x1, P1 ;  /* 0x0000008721b17211 */ /* 0x080fe200008f0eff */
[----:B------:R-:W-:Y:S01]  /*6300*/  CS2R R94, SRZ ;  /* 0x00000000005e7805 */ /* 0x000fe2000001ff00 */
[-C--:B------:R-:W-:Y:S01]  /*6310*/  LEA.HI.X.SX32 R171, R40, R135.reuse, 0x1, P5 ;  /* 0x0000008728ab7211 */ /* 0x080fe200028f0eff */
[----:B------:R-:W-:Y:S01]  /*6320*/  CS2R R80, SRZ ;  /* 0x0000000000507805 */ /* 0x000fe2000001ff00 */
[----:B------:R-:W-:Y:S01]  /*6330*/  IADD3 R154, P4, R18, R38, RZ ;  /* 0x00000026129a7210 */ /* 0x000fe20007f9e0ff */
[----:B------:R-:W-:Y:S01]  /*6340*/  CS2R R82, SRZ ;  /* 0x0000000000527805 */ /* 0x000fe2000001ff00 */
[----:B------:R-:W-:Y:S01]  /*6350*/  LEA.HI.X.SX32 R167, R24, R135, 0x1, P3 ;  /* 0x0000008718a77211 */ /* 0x000fe200018f0eff */
[----:B------:R-:W-:Y:S01]  /*6360*/  USHF.L.U64.HI UR16, UR10, 0x2, UR15 ;  /* 0x000000020a107899 */ /* 0x000fe2000801020f */
[C---:B------:R-:W-:Y:S01]  /*6370*/  IADD3 R162, P1, R18.reuse, R39, RZ ;  /* 0x0000002712a27210 */ /* 0x040fe20007f3e0ff */
[----:B------:R-:W-:Y:S01]  /*6380*/  USHF.L.U64.HI UR15, UR5, 0x2, UR14 ;  /* 0x00000002050f7899 */ /* 0x000fe2000801020e */
[C---:B------:R-:W-:Y:S01]  /*6390*/  IADD3 R156, P5, R18.reuse, R45, RZ ;  /* 0x0000002d129c7210 */ /* 0x040fe20007fbe0ff */
[----:B------:R-:W-:Y:S01]  /*63a0*/  UIADD3 UR14, UR7, UR17, URZ ;  /* 0x00000011070e7290 */ /* 0x000fe2000fffe03f */
[----:B------:R-:W-:Y:S01]  /*63b0*/  IADD3 R152, P3, R18, R30, RZ ;  /* 0x0000001e12987210 */ /* 0x000fe20007f7e0ff */
[----:B------:R-:W-:Y:S01]  /*63c0*/  UIADD3 UR11, UR11, -0xc0, URZ ;  /* 0xffffff400b0b7890 */ /* 0x000fe2000fffe03f */
[-C--:B------:R-:W-:Y:S01]  /*63d0*/  LEA.HI.X.SX32 R175, R25, R135.reuse, 0x1, P0 ;  /* 0x0000008719af7211 */ /* 0x080fe200000f0eff */
[----:B------:R-:W-:Y:S01]  /*63e0*/  UMOV UR4, URZ ;  /* 0x0000003f00047c82 */ /* 0x000fe20008000000 */
[-C--:B------:R-:W-:Y:S01]  /*63f0*/  LEA.HI.X.SX32 R173, R47, R135.reuse, 0x1, P6 ;  /* 0x000000872fad7211 */ /* 0x080fe200030f0eff */
[----:B------:R-:W-:Y:S01]  /*6400*/  UMOV UR12, 0x2 ;  /* 0x00000002000c7882 */ /* 0x000fe20000000000 */
[-C--:B------:R-:W-:Y:S01]  /*6410*/  LEA.HI.X.SX32 R165, R46, R135.reuse, 0x1, P2 ;  /* 0x000000872ea57211 */ /* 0x080fe200010f0eff */
[----:B------:R-:W-:Y:S01]  /*6420*/  UMOV UR13, 0xffffffff ;  /* 0xffffffff000d7882 */ /* 0x000fe20000000000 */
[----:B------:R-:W-:Y:S01]  /*6430*/  LEA.HI.X.SX32 R155, R38, R135, 0x1, P4 ;  /* 0x00000087269b7211 */ /* 0x000fe200020f0eff */
[----:B------:R-:W-:Y:S01]  /*6440*/  IMAD R38, R241, c[0x0][0x188], RZ ;  /* 0x00006200f1267a24 */ /* 0x000fe200078e02ff */
[C---:B------:R-:W-:Y:S01]  /*6450*/  IADD3 R160, P0, R18.reuse, R31, RZ ;  /* 0x0000001f12a07210 */ /* 0x040fe20007f1e0ff */
[----:B------:R-:W-:Y:S01]  /*6460*/  UIADD3 UR7, UR9, UR18, URZ ;  /* 0x0000001209077290 */ /* 0x000fe2000fffe03f */
[----:B------:R-:W-:-:S02]  /*6470*/  IADD3 R158, P6, R18, R23, RZ ;  /* 0x00000017129e7210 */ /* 0x000fc40007fde0ff */
[C---:B------:R-:W-:Y:S02]  /*6480*/  IADD3 R150, P2, R18.reuse, R22, RZ ;  /* 0x0000001612967210 */ /* 0x040fe40007f5e0ff */
[-C--:B------:R-:W-:Y:S02]  /*6490*/  LEA.HI.X.SX32 R163, R39, R135.reuse, 0x1, P1 ;  /* 0x0000008727a37211 */ /* 0x080fe400008f0eff */
[-C--:B------:R-:W-:Y:S02]  /*64a0*/  LEA.HI.X.SX32 R157, R45, R135.reuse, 0x1, P5 ;  /* 0x000000872d9d7211 */ /* 0x080fe400028f0eff */
[----:B------:R-:W-:Y:S02]  /*64b0*/  IADD3 R140, P4, R18, R36, RZ ;  /* 0x00000024128c7210 */ /* 0x000fe40007f9e0ff */
[----:B------:R-:W-:Y:S01]  /*64c0*/  LEA.HI.X.SX32 R153, R30, R135, 0x1, P3 ;  /* 0x000000871e997211 */ /* 0x000fe200018f0eff */
[----:B------:R-:W-:Y:S01]  /*64d0*/  IMAD R30, R237, c[0x0][0x188], RZ ;  /* 0x00006200ed1e7a24 */ /* 0x000fe200078e02ff */
[----:B------:R-:W-:-:S02]  /*64e0*/  IADD3 R148, P1, R18, R44, RZ ;  /* 0x0000002c12947210 */ /* 0x000fc40007f3e0ff */
[C---:B------:R-:W-:Y:S02]  /*64f0*/  IADD3 R142, P5, R18.reuse, R21, RZ ;  /* 0x00000015128e7210 */ /* 0x040fe40007fbe0ff */
[----:B------:R-:W-:Y:S02]  /*6500*/  IADD3 R138, P3, R18, R28, RZ ;  /* 0x0000001c128a7210 */ /* 0x000fe40007f7e0ff */
[-C--:B------:R-:W-:Y:S02]  /*6510*/  LEA.HI.X.SX32 R161, R31, R135.reuse, 0x1, P0 ;  /* 0x000000871fa17211 */ /* 0x080fe400000f0eff */
[-C--:B------:R-:W-:Y:S02]  /*6520*/  LEA.HI.X.SX32 R159, R23, R135.reuse, 0x1, P6 ;  /* 0x00000087179f7211 */ /* 0x080fe400030f0eff */
[-C--:B------:R-:W-:Y:S02]  /*6530*/  LEA.HI.X.SX32 R151, R22, R135.reuse, 0x1, P2 ;  /* 0x0000008716977211 */ /* 0x080fe400010f0eff */
[----:B------:R-:W-:Y:S01]  /*6540*/  LEA.HI.X.SX32 R141, R36, R135, 0x1, P4 ;  /* 0x00000087248d7211 */ /* 0x000fe200020f0eff */
[----:B------:R-:W-:Y:S01]  /*6550*/  IMAD R36, R240, c[0x0][0x188], RZ ;  /* 0x00006200f0247a24 */ /* 0x000fe200078e02ff */
[----:B------:R-:W-:-:S02]  /*6560*/  IADD3 R146, P0, R18, R37, RZ ;  /* 0x0000002512927210 */ /* 0x000fc40007f1e0ff */
[C---:B------:R-:W-:Y:S02]  /*6570*/  IADD3 R144, P6, R18.reuse, R29, RZ ;  /* 0x0000001d12907210 */ /* 0x040fe40007fde0ff */
[----:B------:R-:W-:Y:S02]  /*6580*/  IADD3 R136, P2, R18, R20, RZ ;  /* 0x0000001412887210 */ /* 0x000fe40007f5e0ff */
[-C--:B------:R-:W-:Y:S02]  /*6590*/  LEA.HI.X.SX32 R149, R44, R135.reuse, 0x1, P1 ;  /* 0x000000872c957211 */ /* 0x080fe400008f0eff */
[-C--:B------:R-:W-:Y:S02]  /*65a0*/  LEA.HI.X.SX32 R143, R21, R135.reuse, 0x1, P5 ;  /* 0x00000087158f7211 */ /* 0x080fe400028f0eff */
[----:B------:R-:W-:Y:S01]  /*65b0*/  LEA.HI.X.SX32 R139, R28, R135, 0x1, P3 ;  /* 0x000000871c8b7211 */ /* 0x000fe200018f0eff */
[----:B------:R-:W-:Y:S01]  /*65c0*/  IMAD R28, R236, c[0x0][0x188], RZ ;  /* 0x00006200ec1c7a24 */ /* 0x000fe200078e02ff */
[----:B------:R-:W-:-:S02]  /*65d0*/  SHF.R.S32.HI R51, RZ, 0x1f, R17 ;  /* 0x0000001fff337819 */ /* 0x000fc40000011411 */
[C---:B------:R-:W-:Y:S02]  /*65e0*/  IADD3 R45, P4, R17.reuse, R15, RZ ;  /* 0x0000000f112d7210 */ /* 0x040fe40007f9e0ff */
[----:B------:R-:W-:Y:S02]  /*65f0*/  IADD3 R134, P1, R18, R19, RZ ;  /* 0x0000001312867210 */ /* 0x000fe40007f3e0ff */
[----:B------:R-:W-:Y:S02]  /*6600*/  SHF.R.S32.HI R23, RZ, 0x1f, R198 ;  /* 0x0000001fff177819 */ /* 0x000fe400000114c6 */
[C---:B------:R-:W-:Y:S02]  /*6610*/  IADD3 R46, P3, R17.reuse, R16, RZ ;  /* 0x00000010112e7210 */ /* 0x040fe40007f7e0ff */
[----:B------:R-:W-:Y:S02]  /*6620*/  IADD3 R43, P5, R17, R14, RZ ;  /* 0x0000000e112b7210 */ /* 0x000fe40007fbe0ff */
[----:B------:R-:W-:-:S02]  /*6630*/  LEA.HI.X.SX32 R147, R37, R135, 0x1, P0 ;  /* 0x0000008725937211 */ /* 0x000fc400000f0eff */
[-C--:B------:R-:W-:Y:S02]  /*6640*/  LEA.HI.X.SX32 R145, R29, R135.reuse, 0x1, P6 ;  /* 0x000000871d917211 */ /* 0x080fe400030f0eff */
[----:B------:R-:W-:Y:S02]  /*6650*/  LEA.HI.X.SX32 R137, R20, R135, 0x1, P2 ;  /* 0x0000008714897211 */ /* 0x000fe400010f0eff */
[----:B------:R-:W-:Y:S02]  /*6660*/  LEA.HI.X.SX32 R47, R15, R51, 0x1, P4 ;  /* 0x000000330f2f7211 */ /* 0x000fe400020f0eff */
[----:B------:R-:W-:Y:S02]  /*6670*/  LEA.HI.X.SX32 R135, R19, R135, 0x1, P1 ;  /* 0x0000008713877211 */ /* 0x000fe400008f0eff */
[----:B------:R-:W-:Y:S02]  /*6680*/  LEA.HI R40, R23, R198, RZ, 0x6 ;  /* 0x000000c617287211 */ /* 0x000fe400078f30ff */
[----:B------:R-:W-:-:S02]  /*6690*/  IADD3 R20, P0, R17, R12, RZ ;  /* 0x0000000c11147210 */ /* 0x000fc40007f1e0ff */
[-C--:B------:R-:W-:Y:S02]  /*66a0*/  LEA.HI.X.SX32 R48, R16, R51.reuse, 0x1, P3 ;  /* 0x0000003310307211 */ /* 0x080fe400018f0eff */
[----:B------:R-:W-:Y:S02]  /*66b0*/  LEA.HI.X.SX32 R15, R14, R51, 0x1, P5 ;  /* 0x000000330e0f7211 */ /* 0x000fe400028f0eff */
[C---:B------:R-:W-:Y:S02]  /*66c0*/  IADD3 R18, P1, R17.reuse, R11, RZ ;  /* 0x0000000b11127210 */ /* 0x040fe40007f3e0ff */
[C---:B------:R-:W-:Y:S02]  /*66d0*/  IADD3 R21, P3, R17.reuse, R9, RZ ;  /* 0x0000000911157210 */ /* 0x040fe40007f7e0ff */
[C---:B------:R-:W-:Y:S02]  /*66e0*/  IADD3 R23, P4, R17.reuse, R8, RZ ;  /* 0x0000000811177210 */ /* 0x040fe40007f9e0ff */
[----:B------:R-:W-:-:S02]  /*66f0*/  IADD3 R25, P5, R17, R7, RZ ;  /* 0x0000000711197210 */ /* 0x000fc40007fbe0ff */
[-C--:B------:R-:W-:Y:S02]  /*6700*/  LEA.HI.X.SX32 R14, R12, R51.reuse, 0x1, P0 ;  /* 0x000000330c0e7211 */ /* 0x080fe400000f0eff */
[----:B------:R-:W-:Y:S02]  /*6710*/  LOP3.LUT R12, R55, 0x7, RZ, 0xc0, !PT ;  /* 0x00000007370c7812 */ /* 0x000fe400078ec0ff */
[-C--:B------:R-:W-:Y:S01]  /*6720*/  LEA.HI.X.SX32 R16, R11, R51.reuse, 0x1, P1 ;  /* 0x000000330b107211 */ /* 0x080fe200008f0eff */
[----:B------:R-:W-:Y:S01]  /*6730*/  IMAD.SHL.U32 R11, R43, 0x4, RZ ;  /* 0x000000042b0b7824 */ /* 0x000fe200078e00ff */
[-C--:B------:R-:W-:Y:S01]  /*6740*/  LEA.HI.X.SX32 R42, R9, R51.reuse, 0x1, P3 ;  /* 0x00000033092a7211 */ /* 0x080fe200018f0eff */
[----:B------:R-:W-:Y:S01]  /*6750*/  IMAD R12, R12, 0x110, RZ ;  /* 0x000001100c0c7824 */ /* 0x000fe200078e02ff */
[-C--:B------:R-:W-:Y:S01]  /*6760*/  LEA.HI.X.SX32 R41, R8, R51.reuse, 0x1, P4 ;  /* 0x0000003308297211 */ /* 0x080fe200020f0eff */
[----:B------:R-:W-:Y:S01]  /*6770*/  IMAD.SHL.U32 R9, R45, 0x4, RZ ;  /* 0x000000042d097824 */ /* 0x000fe200078e00ff */
[----:B------:R-:W-:Y:S01]  /*6780*/  LEA.HI.X.SX32 R24, R7, R51, 0x1, P5 ;  /* 0x0000003307187211 */ /* 0x000fe200028f0eff */
[----:B------:R-:W-:Y:S01]  /*6790*/  IMAD.SHL.U32 R7, R46, 0x4, RZ ;  /* 0x000000042e077824 */ /* 0x000fe200078e00ff */
[----:B------:R-:W-:-:S02]  /*67a0*/  IADD3 R19, P2, R17, R10, RZ ;  /* 0x0000000a11137210 */ /* 0x000fc40007f5e0ff */
[C---:B------:R-:W-:Y:S02]  /*67b0*/  IADD3 R132, P1, R17.reuse, R28, RZ ;  /* 0x0000001c11847210 */ /* 0x040fe40007f3e0ff */
[C---:B------:R-:W-:Y:S02]  /*67c0*/  IADD3 R130, P4, R17.reuse, R30, RZ ;  /* 0x0000001e11827210 */ /* 0x040fe40007f9e0ff */
[C---:B------:R-:W-:Y:S02]  /*67d0*/  IADD3 R128, P5, R17.reuse, R32, RZ ;  /* 0x0000002011807210 */ /* 0x040fe40007fbe0ff */
[C---:B------:R-:W-:Y:S02]  /*67e0*/  IADD3 R126, P3, R17.reuse, R34, RZ ;  /* 0x00000022117e7210 */ /* 0x040fe40007f7e0ff */
[C---:B------:R-:W-:Y:S02]  /*67f0*/  IADD3 R22, P6, R17.reuse, R13, RZ ;  /* 0x0000000d11167210 */ /* 0x040fe40007fde0ff */
[----:B------:R-:W-:-:S02]  /*6800*/  IADD3 R29, P0, R17, R5, RZ ;  /* 0x00000005111d7210 */ /* 0x000fc40007f1e0ff */
[-C--:B------:R-:W-:Y:S02]  /*6810*/  LEA.HI.X.SX32 R44, R10, R51.reuse, 0x1, P2 ;  /* 0x000000330a2c7211 */ /* 0x080fe400010f0eff */
[-C--:B------:R-:W-:Y:S02]  /*6820*/  LEA.HI.X.SX32 R133, R28, R51.reuse, 0x1, P1 ;  /* 0x000000331c857211 */ /* 0x080fe400008f0eff */
[-C--:B------:R-:W-:Y:S02]  /*6830*/  LEA.HI.X.SX32 R131, R30, R51.reuse, 0x1, P4 ;  /* 0x000000331e837211 */ /* 0x080fe400020f0eff */
[-C--:B------:R-:W-:Y:S02]  /*6840*/  LEA.HI.X.SX32 R129, R32, R51.reuse, 0x1, P5 ;  /* 0x0000003320817211 */ /* 0x080fe400028f0eff */
[----:B------:R-:W-:Y:S02]  /*6850*/  LEA.HI.X.SX32 R127, R34, R51, 0x1, P3 ;  /* 0x00000033227f7211 */ /* 0x000fe400018f0eff */
[----:B------:R-:W-:-:S02]  /*6860*/  LOP3.LUT R67, R0, 0x1c, RZ, 0xfc, !PT ;  /* 0x0000001c00437812 */ /* 0x000fc400078efcff */
[----:B------:R-:W-:Y:S02]  /*6870*/  LOP3.LUT R65, R0, 0x18, RZ, 0xfc, !PT ;  /* 0x0000001800417812 */ /* 0x000fe400078efcff */
[----:B------:R-:W-:Y:S01]  /*6880*/  IADD3 R124, P2, R17, R36, RZ ;  /* 0x00000024117c7210 */ /* 0x000fe20007f5e0ff */
[----:B------:R-:W-:Y:S01]  /*6890*/  IMAD R72, R67, c[0x0][0x188], RZ ;  /* 0x0000620043487a24 */ /* 0x000fe200078e02ff */
[----:B------:R-:W-:Y:S01]  /*68a0*/  IADD3 R122, P1, R17, R38, RZ ;  /* 0x00000026117a7210 */ /* 0x000fe20007f3e0ff */
[----:B------:R-:W-:Y:S01]  /*68b0*/  IMAD R76, R65, c[0x0][0x188], RZ ;  /* 0x00006200414c7a24 */ /* 0x000fe200078e02ff */
[C---:B------:R-:W-:Y:S02]  /*68c0*/  IADD3 R120, P4, R17.reuse, R50, RZ ;  /* 0x0000003211787210 */ /* 0x040fe40007f9e0ff */
[C---:B------:R-:W-:Y:S02]  /*68d0*/  IADD3 R118, P5, R17.reuse, R52, RZ ;  /* 0x0000003411767210 */ /* 0x040fe40007fbe0ff */
[----:B------:R-:W-:-:S02]  /*68e0*/  IADD3 R116, P3, R17, R54, RZ ;  /* 0x0000003611747210 */ /* 0x000fc40007f7e0ff */
[-C--:B------:R-:W-:Y:S02]  /*68f0*/  LEA.HI.X.SX32 R13, R13, R51.reuse, 0x1, P6 ;  /* 0x000000330d0d7211 */ /* 0x080fe400030f0eff */
[-C--:B------:R-:W-:Y:S02]  /*6900*/  LEA.HI.X.SX32 R28, R5, R51.reuse, 0x1, P0 ;  /* 0x00000033051c7211 */ /* 0x080fe400000f0eff */
[-C--:B------:R-:W-:Y:S02]  /*6910*/  LEA.HI.X.SX32 R125, R36, R51.reuse, 0x1, P2 ;  /* 0x00000033247d7211 */ /* 0x080fe400010f0eff */
[-C--:B------:R-:W-:Y:S02]  /*6920*/  LEA.HI.X.SX32 R123, R38, R51.reuse, 0x1, P1 ;  /* 0x00000033267b7211 */ /* 0x080fe400008f0eff */
[-C--:B------:R-:W-:Y:S02]  /*6930*/  LEA.HI.X.SX32 R121, R50, R51.reuse, 0x1, P4 ;  /* 0x0000003332797211 */ /* 0x080fe400020f0eff */
[----:B------:R-:W-:-:S02]  /*6940*/  LEA.HI.X.SX32 R119, R52, R51, 0x1, P5 ;  /* 0x0000003334777211 */ /* 0x000fc400028f0eff */
[----:B------:R-:W-:Y:S02]  /*6950*/  LEA.HI.X.SX32 R117, R54, R51, 0x1, P3 ;  /* 0x0000003336757211 */ /* 0x000fe400018f0eff */
[----:B------:R-:W-:Y:S02]  /*6960*/  LOP3.LUT R5, R12, 0x30, R49, 0x78, !PT ;  /* 0x000000300c057812 */ /* 0x000fe400078e7831 */
[C---:B------:R-:W-:Y:S02]  /*6970*/  IADD3 R27, P6, R17.reuse, R6, RZ ;  /* 0x00000006111b7210 */ /* 0x040fe40007fde0ff */
[C---:B------:R-:W-:Y:S02]  /*6980*/  IADD3 R114, P2, R17.reuse, R56, RZ ;  /* 0x0000003811727210 */ /* 0x040fe40007f5e0ff */
[C---:B------:R-:W-:Y:S02]  /*6990*/  IADD3 R112, P1, R17.reuse, R58, RZ ;  /* 0x0000003a11707210 */ /* 0x040fe40007f3e0ff */
[----:B------:R-:W-:-:S02]  /*69a0*/  IADD3 R110, P4, R17, R60, RZ ;  /* 0x0000003c116e7210 */ /* 0x000fc40007f9e0ff */
[C---:B------:R-:W-:Y:S02]  /*69b0*/  IADD3 R108, P5, R17.reuse, R62, RZ ;  /* 0x0000003e116c7210 */ /* 0x040fe40007fbe0ff */
[----:B------:R-:W-:Y:S02]  /*69c0*/  IADD3 R106, P3, R17, R64, RZ ;  /* 0x00000040116a7210 */ /* 0x000fe40007f7e0ff */
[----:B------:R-:W-:Y:S02]  /*69d0*/  LOP3.LUT R49, R55, 0x3, RZ, 0xc0, !PT ;  /* 0x0000000337317812 */ /* 0x000fe400078ec0ff */
[C---:B------:R-:W-:Y:S01]  /*69e0*/  SHF.L.U64.HI R12, R22.reuse, 0x2, R13 ;  /* 0x00000002160c7819 */ /* 0x040fe2000001020d */
[----:B------:R-:W-:Y:S01]  /*69f0*/  IMAD.SHL.U32 R13, R22, 0x4, RZ ;  /* 0x00000004160d7824 */ /* 0x000fe200078e00ff */
[-C--:B------:R-:W-:Y:S02]  /*6a00*/  LEA.HI.X.SX32 R26, R6, R51.reuse, 0x1, P6 ;  /* 0x00000033061a7211 */ /* 0x080fe400030f0eff */
[----:B------:R-:W-:-:S02]  /*6a10*/  LEA.HI.X.SX32 R115, R56, R51, 0x1, P2 ;  /* 0x0000003338737211 */ /* 0x000fc400010f0eff */
[-C--:B------:R-:W-:Y:S01]  /*6a20*/  LEA.HI.X.SX32 R113, R58, R51.reuse, 0x1, P1 ;  /* 0x000000333a717211 */ /* 0x080fe200008f0eff */
[----:B------:R-:W-:Y:S01]  /*6a30*/  CS2R R56, SRZ ;  /* 0x0000000000387805 */ /* 0x000fe2000001ff00 */
[-C--:B------:R-:W-:Y:S01]  /*6a40*/  LEA.HI.X.SX32 R111, R60, R51.reuse, 0x1, P4 ;  /* 0x000000333c6f7211 */ /* 0x080fe200020f0eff */
[----:B------:R-:W-:Y:S01]  /*6a50*/  CS2R R58, SRZ ;  /* 0x00000000003a7805 */ /* 0x000fe2000001ff00 */
[-C--:B------:R-:W-:Y:S01]  /*6a60*/  LEA.HI.X.SX32 R109, R62, R51.reuse, 0x1, P5 ;  /* 0x000000333e6d7211 */ /* 0x080fe200028f0eff */
[----:B------:R-:W-:Y:S01]  /*6a70*/  CS2R R60, SRZ ;  /* 0x00000000003c7805 */ /* 0x000fe2000001ff00 */
[----:B------:R-:W-:Y:S01]  /*6a80*/  LEA.HI.X.SX32 R107, R64, R51, 0x1, P3 ;  /* 0x00000033406b7211 */ /* 0x000fe200018f0eff */
[----:B------:R-:W-:Y:S01]  /*6a90*/  CS2R R62, SRZ ;  /* 0x00000000003e7805 */ /* 0x000fe2000001ff00 */
[----:B------:R-:W-:Y:S01]  /*6aa0*/  SHF.L.U64.HI R22, R23, 0x2, R41 ;  /* 0x0000000217167819 */ /* 0x000fe20000010229 */
[----:B------:R-:W-:Y:S01]  /*6ab0*/  IMAD R41, R49, 0x120, RZ ;  /* 0x0000012031297824 */ /* 0x000fe200078e02ff */
[----:B------:R-:W-:Y:S01]  /*6ac0*/  IADD3 R104, P2, R17, R66, RZ ;  /* 0x0000004211687210 */ /* 0x000fe20007f5e0ff */
[----:B------:R-:W-:Y:S01]  /*6ad0*/  IMAD.SHL.U32 R23, R23, 0x4, RZ ;  /* 0x0000000417177824 */ /* 0x000fe200078e00ff */
[----:B------:R-:W-:-:S02]  /*6ae0*/  IADD3 R31, P1, R17, R68, RZ ;  /* 0x00000044111f7210 */ /* 0x000fc40007f3e0ff */
[C---:B------:R-:W-:Y:S02]  /*6af0*/  IADD3 R33, P4, R17.reuse, R70, RZ ;  /* 0x0000004611217210 */ /* 0x040fe40007f9e0ff */
[C---:B------:R-:W-:Y:S02]  /*6b00*/  IADD3 R35, P5, R17.reuse, R72, RZ ;  /* 0x0000004811237210 */ /* 0x040fe40007fbe0ff */
[C---:B------:R-:W-:Y:S02]  /*6b10*/  IADD3 R37, P3, R17.reuse, R74, RZ ;  /* 0x0000004a11257210 */ /* 0x040fe40007f7e0ff */
[----:B------:R-:W-:Y:S01]  /*6b20*/  IADD3 R39, P6, R17, R76, RZ ;  /* 0x0000004c11277210 */ /* 0x000fe20007fde0ff */
[----:B------:R-:W-:Y:S01]  /*6b30*/  IMAD.SHL.U32 R17, R18, 0x4, RZ ;  /* 0x0000000412117824 */ /* 0x000fe200078e00ff */
[----:B------:R-:W-:Y:S02]  /*6b40*/  LOP3.LUT R209, R209, 0x800, RZ, 0xc0, !PT ;  /* 0x00000800d1d17812 */ /* 0x000fe400078ec0ff */
[----:B------:R-:W-:-:S02]  /*6b50*/  LEA.HI.X.SX32 R105, R66, R51, 0x1, P2 ;  /* 0x0000003342697211 */ /* 0x000fc400010f0eff */
[-C--:B------:R-:W-:Y:S02]  /*6b60*/  LEA.HI.X.SX32 R30, R68, R51.reuse, 0x1, P1 ;  /* 0x00000033441e7211 */ /* 0x080fe400008f0eff */
[-C--:B------:R-:W-:Y:S02]  /*6b70*/  LEA.HI.X.SX32 R32, R70, R51.reuse, 0x1, P4 ;  /* 0x0000003346207211 */ /* 0x080fe400020f0eff */
[-C--:B------:R-:W-:Y:S02]  /*6b80*/  LEA.HI.X.SX32 R34, R72, R51.reuse, 0x1, P5 ;  /* 0x0000003348227211 */ /* 0x080fe400028f0eff */
[-C--:B------:R-:W-:Y:S01]  /*6b90*/  LEA.HI.X.SX32 R36, R74, R51.reuse, 0x1, P3 ;  /* 0x000000334a247211 */ /* 0x080fe200018f0eff */
[----:B------:R-:W-:Y:S01]  /*6ba0*/  CS2R R72, SRZ ;  /* 0x0000000000487805 */ /* 0x000fe2000001ff00 */
[----:B------:R-:W-:Y:S01]  /*6bb0*/  LEA.HI.X.SX32 R38, R76, R51, 0x1, P6 ;  /* 0x000000334c267211 */ /* 0x000fe200030f0eff */
[----:B------:R-:W-:Y:S01]  /*6bc0*/  CS2R R74, SRZ ;  /* 0x00000000004a7805 */ /* 0x000fe2000001ff00 */
[----:B------:R-:W-:Y:S01]  /*6bd0*/  SHF.R.S32.HI R40, RZ, 0x6, R40 ;  /* 0x00000006ff287819 */ /* 0x000fe20000011428 */
[----:B------:R-:W-:Y:S01]  /*6be0*/  CS2R R76, SRZ ;  /* 0x00000000004c7805 */ /* 0x000fe2000001ff00 */
[----:B------:R-:W-:Y:S01]  /*6bf0*/  LOP3.LUT R41, R41, 0x5c, R55, 0x78, !PT ;  /* 0x0000005c29297812 */ /* 0x000fe200078e7837 */
[----:B------:R-:W-:Y:S01]  /*6c00*/  CS2R R50, SRZ ;  /* 0x0000000000327805 */ /* 0x000fe2000001ff00 */
[----:B------:R-:W-:-:S02]  /*6c10*/  LOP3.LUT R5, R5, R209, RZ, 0xfc, !PT ;  /* 0x000000d105057212 */ /* 0x000fc400078efcff */
[----:B------:R-:W-:Y:S01]  /*6c20*/  SHF.L.U64.HI R10, R43, 0x2, R15 ;  /* 0x000000022b0a7819 */ /* 0x000fe2000001020f */
[C---:B------:R-:W-:Y:S01]  /*6c30*/  IMAD.SHL.U32 R15, R20.reuse, 0x4, RZ ;  /* 0x00000004140f7824 */ /* 0x040fe200078e00ff */
[----:B------:R-:W-:Y:S02]  /*6c40*/  SHF.L.U64.HI R14, R20, 0x2, R14 ;  /* 0x00000002140e7819 */ /* 0x000fe4000001020e */
[----:B------:R-:W-:Y:S02]  /*6c50*/  SHF.L.U64.HI R16, R18, 0x2, R16 ;  /* 0x0000000212107819 */ /* 0x000fe40000010210 */
[C---:B------:R-:W-:Y:S01]  /*6c60*/  SHF.L.U64.HI R197, R196.reuse, 0x2, R197 ;  /* 0x00000002c4c57819 */ /* 0x040fe200000102c5 */
[----:B------:R-:W-:Y:S01]  /*6c70*/  IMAD.SHL.U32 R196, R196, 0x4, RZ ;  /* 0x00000004c4c47824 */ /* 0x000fe200078e00ff */
        /* <DEDUP_REMOVED lines=62> */
[----:B------:R-:W-:-:S02]  /*7060*/  SHF.L.U64.HI R6, R46, 0x2, R48 ;  /* 0x000000022e067819 */ /* 0x000fc40000010230 */
        /* <DEDUP_REMOVED lines=50> */
[----:B------:R-:W-:Y:S01]  /*7390*/  SHF.L.U64.HI R8, R45, 0x2, R47 ;  /* 0x000000022d087819 */ /* 0x000fe2000001022f */
[----:B------:R-:W-:Y:S01]  /*73a0*/  CS2R R48, SRZ ;  /* 0x0000000000307805 */ /* 0x000fe2000001ff00 */
[----:B------:R-:W-:-:S02]  /*73b0*/  IADD3 R43, R40, -0x3, RZ ;  /* 0xfffffffd282b7810 */ /* 0x000fc40007ffe0ff */
[----:B------:R-:W-:Y:S02]  /*73c0*/  LOP3.LUT R42, R41, 0x20, RZ, 0x3c, !PT ;  /* 0x00000020292a7812 */ /* 0x000fe400078e3cff */
[----:B------:R-:W-:Y:S02]  /*73d0*/  LOP3.LUT R198, R5, 0x40, RZ, 0x3c, !PT ;  /* 0x0000004005c67812 */ /* 0x000fe400078e3cff */
.L_x_2:
[----:B------:R-:W-:-:S04]  /*73e0*/  DEPBAR.LE SB0, 0x4 ;  /* 0x000081000000791a */ /* 0x000fc80000000000 */
[----:B------:R-:W-:Y:S01]  /*73f0*/  UIADD3 UR13, UR13, 0x1, URZ ;  /* 0x000000010d0d7890 */ /* 0x000fe2000fffe03f */
[----:B------:R-:W-:Y:S01]  /*7400*/  LOP3.LUT R45, R41, 0x20, RZ, 0x3c, !PT ;  /* 0x00000020292d7812 */ /* 0x000fe200078e3cff */
[----:B------:R-:W-:Y:S01]  /*7410*/  UIADD3 UR12, UR12, 0x1, URZ ;  /* 0x000000010c0c7890 */ /* 0x000fe2000fffe03f */
[----:B------:R-:W-:Y:S01]  /*7420*/  BAR.SYNC.DEFER_BLOCKING 0x0 ;  /* 0x0000000000007b1d */ /* 0x000fe20000010000 */
[----:B------:R-:W-:Y:S01]  /*7430*/  UISETP.GT.AND UP0, UPT, UR13, 0x2, UPT ;  /* 0x000000020d00788c */ /* 0x000fe2000bf04270 */
[----:B------:R-:W-:-:S03]  /*7440*/  ISETP.GE.AND P1, PT, R0, UR11, PT ;  /* 0x0000000b00007c0c */ /* 0x000fc6000bf26270 */
[----:B------:R-:W-:Y:S02]  /*7450*/  USEL UR13, UR13, URZ, !UP0 ;  /* 0x0000003f0d0d7287 */ /* 0x000fe4000c000000 */
[----:B------:R-:W-:-:S04]  /*7460*/  UISETP.GT.AND UP0, UPT, UR12, 0x2, UPT ;  /* 0x000000020c00788c */ /* 0x000fc8000bf04270 */
[----:B------:R-:W-:Y:S01]  /*7470*/  IMAD.U32 R42, RZ, RZ, UR13 ;  /* 0x0000000dff2a7e24 */ /* 0x000fe2000f8e00ff */
[----:B------:R-:W-:Y:S01]  /*7480*/  USEL UR12, UR12, URZ, !UP0 ;  /* 0x0000003f0c0c7287 */ /* 0x000fe2000c000000 */
[----:B------:R-:W-:Y:S02]  /*7490*/  IMAD.U32 R43, RZ, RZ, UR13 ;  /* 0x0000000dff2b7e24 */ /* 0x000fe4000f8e00ff */
[----:B------:R-:W-:Y:S02]  /*74a0*/  IMAD.U32 R44, RZ, RZ, UR13 ;  /* 0x0000000dff2c7e24 */ /* 0x000fe4000f8e00ff */
[----:B------:R-:W-:Y:S02]  /*74b0*/  IMAD R42, R42, 0x4000, R41 ;  /* 0x000040002a2a7824 */ /* 0x000fe400078e0229 */
[----:B------:R-:W-:Y:S02]  /*74c0*/  IMAD R43, R43, 0x4000, R45 ;  /* 0x000040002b2b7824 */ /* 0x000fe400078e022d */
[----:B------:R-:W-:-:S02]  /*74d0*/  IMAD R44, R44, 0x4000, R5 ;  /* 0x000040002c2c7824 */ /* 0x000fc400078e0205 */
[----:B------:R-:W-:Y:S01]  /*74e0*/  IMAD.U32 R45, RZ, RZ, UR13 ;  /* 0x0000000dff2d7e24 */ /* 0x000fe2000f8e00ff */
[----:B------:R-:W-:Y:S03]  /*74f0*/  LDS R100, [R42] ;  /* 0x000000002a647984 */ /* 0x000fe60000000800 */
[----:B------:R-:W-:Y:S01]  /*7500*/  IMAD R45, R45, 0x4000, R198 ;  /* 0x000040002d2d7824 */ /* 0x000fe200078e02c6 */
[----:B------:R-:W-:Y:S04]  /*7510*/  LDS R102, [R42+0x400] ;  /* 0x000400002a667984 */ /* 0x000fe80000000800 */
[----:B------:R-:W-:Y:S04]  /*7520*/  LDS R101, [R43] ;  /* 0x000000002b657984 */ /* 0x000fe80000000800 */
[----:B------:R-:W-:Y:S04]  /*7530*/  LDS R103, [R43+0x400] ;  /* 0x000400002b677984 */ /* 0x000fe80000000800 */
[----:B------:R-:W1:Y:S04]  /*7540*/  LDSM.16.M88.4 R68, [R44+0xc000] ;  /* 0x00c000002c44783b */ /* 0x000e680000000200 */
[----:B------:R-:W2:Y:S04]  /*7550*/  LDSM.16.M88.4 R64, [R44+0xd000] ;  /* 0x00d000002c40783b */ /* 0x000ea80000000200 */
[----:B------:R-:W3:Y:S04]  /*7560*/  LDSM.16.M88.4 R84, [R44+0xe000] ;  /* 0x00e000002c54783b */ /* 0x000ee80000000200 */
[----:B------:R-:W4:Y:S04]  /*7570*/  LDSM.16.M88.4 R88, [R44+0xf000] ;  /* 0x00f000002c58783b */ /* 0x000f280000000200 */
[----:B------:R-:W-:Y:S04]  /*7580*/  LDS R52, [R42+0x80] ;  /* 0x000080002a347984 */ /* 0x000fe80000000800 */
[----:B------:R-:W-:Y:S04]  /*7590*/  LDS R54, [R42+0x480] ;  /* 0x000480002a367984 */ /* 0x000fe80000000800 */
[----:B------:R-:W-:Y:S04]  /*75a0*/  LDS R53, [R43+0x80] ;  /* 0x000080002b357984 */ /* 0x000fe80000000800 */
[----:B------:R-:W5:Y:S01]  /*75b0*/  LDS R55, [R43+0x480] ;  /* 0x000480002b377984 */ /* 0x000f620000000800 */
[C---:B-1----:R-:W-:Y:S08]  /*75c0*/  HMMA.1688.F32.TF32 R72, R100.reuse, R68, R72 ;  /* 0x000000446448723c */ /* 0x042ff00000081048 */
[C---:B--2---:R-:W-:Y:S08]  /*75d0*/  HMMA.1688.F32.TF32 R60, R100.reuse, R64, R60 ;  /* 0x00000040643c723c */ /* 0x044ff0000008103c */
[C---:B---3--:R-:W-:Y:S08]  /*75e0*/  HMMA.1688.F32.TF32 R76, R100.reuse, R84, R76 ;  /* 0x00000054644c723c */ /* 0x048ff0000008104c */
[----:B----4-:R-:W-:Y:S01]  /*75f0*/  HMMA.1688.F32.TF32 R96, R100, R88, R96 ;  /* 0x000000586460723c */ /* 0x010fe20000081060 */
[----:B------:R-:W-:Y:S04]  /*7600*/  LDS R100, [R42+0x800] ;  /* 0x000800002a647984 */ /* 0x000fe80000000800 */
[----:B------:R-:W-:Y:S03]  /*7610*/  LDS R102, [R42+0xc00] ;  /* 0x000c00002a667984 */ /* 0x000fe60000000800 */
[C---:B-----5:R-:W-:Y:S01]  /*7620*/  HMMA.1688.F32.TF32 R92, R52.reuse, R68, R92 ;  /* 0x00000044345c723c */ /* 0x060fe2000008105c */
[----:B------:R-:W-:Y:S04]  /*7630*/  LDS R101, [R43+0x800] ;  /* 0x000800002b657984 */ /* 0x000fe80000000800 */
[----:B------:R-:W1:Y:S03]  /*7640*/  LDS R103, [R43+0xc00] ;  /* 0x000c00002b677984 */ /* 0x000e660000000800 */
[C---:B------:R-:W-:Y:S08]  /*7650*/  HMMA.1688.F32.TF32 R80, R52.reuse, R64, R80 ;  /* 0x000000403450723c */ /* 0x040ff00000081050 */
[C---:B------:R-:W-:Y:S08]  /*7660*/  HMMA.1688.F32.TF32 R56, R52.reuse, R84, R56 ;  /* 0x000000543438723c */ /* 0x040ff00000081038 */
[----:B------:R-:W-:Y:S01]  /*7670*/  HMMA.1688.F32.TF32 R48, R52, R88, R48 ;  /* 0x000000583430723c */ /* 0x000fe20000081030 */
[----:B------:R-:W-:Y:S04]  /*7680*/  LDS R52, [R42+0x880] ;  /* 0x000880002a347984 */ /* 0x000fe80000000800 */
[----:B------:R-:W-:Y:S04]  /*7690*/  LDS R54, [R42+0xc80] ;  /* 0x000c80002a367984 */ /* 0x000fe80000000800 */
[----:B------:R-:W-:Y:S04]  /*76a0*/  LDS R53, [R43+0x880] ;  /* 0x000880002b357984 */ /* 0x000fe80000000800 */
[----:B------:R-:W2:Y:S01]  /*76b0*/  LDS R55, [R43+0xc80] ;  /* 0x000c80002b377984 */ /* 0x000ea20000000800 */
[C---:B-1----:R-:W-:Y:S08]  /*76c0*/  HMMA.1688.F32.TF32 R72, R100.reuse, R70, R72 ;  /* 0x000000466448723c */ /* 0x042ff00000081048 */
[C---:B------:R-:W-:Y:S08]  /*76d0*/  HMMA.1688.F32.TF32 R60, R100.reuse, R66, R60 ;  /* 0x00000042643c723c */ /* 0x040ff0000008103c */
[C---:B------:R-:W-:Y:S08]  /*76e0*/  HMMA.1688.F32.TF32 R76, R100.reuse, R86, R76 ;  /* 0x00000056644c723c */ /* 0x040ff0000008104c */
[----:B------:R-:W-:Y:S01]  /*76f0*/  HMMA.1688.F32.TF32 R96, R100, R90, R96 ;  /* 0x0000005a6460723c */ /* 0x000fe20000081060 */
[----:B------:R-:W-:Y:S04]  /*7700*/  LDS R100, [R42+0x1000] ;  /* 0x001000002a647984 */ /* 0x000fe80000000800 */
[----:B------:R-:W-:Y:S03]  /*7710*/  LDS R102, [R42+0x1400] ;  /* 0x001400002a667984 */ /* 0x000fe60000000800 */
[C---:B--2---:R-:W-:Y:S01]  /*7720*/  HMMA.1688.F32.TF32 R68, R52.reuse, R70, R92 ;  /* 0x000000463444723c */ /* 0x044fe2000008105c */
[----:B------:R-:W-:Y:S04]  /*7730*/  LDS R92, [R42+0x1080] ;  /* 0x001080002a5c7984 */ /* 0x000fe80000000800 */
[----:B------:R-:W-:Y:S03]  /*7740*/  LDS R94, [R42+0x1480] ;  /* 0x001480002a5e7984 */ /* 0x000fe60000000800 */
[C---:B------:R-:W-:Y:S01]  /*7750*/  HMMA.1688.F32.TF32 R64, R52.reuse, R66, R80 ;  /* 0x000000423440723c */ /* 0x040fe20000081050 */
[----:B------:R-:W-:Y:S04]  /*7760*/  LDS R93, [R43+0x1080] ;  /* 0x001080002b5d7984 */ /* 0x000fe80000000800 */
[----:B------:R-:W-:Y:S03]  /*7770*/  LDS R95, [R43+0x1480] ;  /* 0x001480002b5f7984 */ /* 0x000fe60000000800 */
[C---:B------:R-:W-:Y:S01]  /*7780*/  HMMA.1688.F32.TF32 R84, R52.reuse, R86, R56 ;  /* 0x000000563454723c */ /* 0x040fe20000081038 */
[----:B------:R-:W1:Y:S04]  /*7790*/  LDSM.16.M88.4 R56, [R45+0xe000] ;  /* 0x00e000002d38783b */ /* 0x000e680000000200 */
[----:B------:R-:W-:Y:S03]  /*77a0*/  LDSM.16.M88.4 R80, [R45+0xf000] ;  /* 0x00f000002d50783b */ /* 0x000fe60000000200 */
[----:B------:R-:W-:Y:S01]  /*77b0*/  HMMA.1688.F32.TF32 R88, R52, R90, R48 ;  /* 0x0000005a3458723c */ /* 0x000fe20000081030 */
[----:B------:R-:W2:Y:S04]  /*77c0*/  LDSM.16.M88.4 R52, [R45+0xc000] ;  /* 0x00c000002d34783b */ /* 0x000ea80000000200 */
[----:B------:R-:W3:Y:S04]  /*77d0*/  LDSM.16.M88.4 R48, [R45+0xd000] ;  /* 0x00d000002d30783b */ /* 0x000ee80000000200 */
[----:B------:R-:W-:Y:S04]  /*77e0*/  LDS R101, [R43+0x1000] ;  /* 0x001000002b657984 */ /* 0x000fe80000000800 */
[----:B------:R-:W4:Y:S03]  /*77f0*/  LDS R103, [R43+0x1400] ;  /* 0x001400002b677984 */ /* 0x000f260000000800 */
[C---:B-1----:R-:W-:Y:S08]  /*7800*/  HMMA.1688.F32.TF32 R84, R92.reuse, R56, R84 ;  /* 0x000000385c54723c */ /* 0x042ff00000081054 */
[C---:B--2---:R-:W-:Y:S08]  /*7810*/  HMMA.1688.F32.TF32 R68, R92.reuse, R52, R68 ;  /* 0x000000345c44723c */ /* 0x044ff00000081044 */
[C---:B---3--:R-:W-:Y:S08]  /*7820*/  HMMA.1688.F32.TF32 R64, R92.reuse, R48, R64 ;  /* 0x000000305c40723c */ /* 0x048ff00000081040 */
[----:B------:R-:W-:Y:S01]  /*7830*/  HMMA.1688.F32.TF32 R88, R92, R80, R88 ;  /* 0x000000505c58723c */ /* 0x000fe20000081058 */
[----:B------:R-:W-:Y:S04]  /*7840*/  LDS R92, [R42+0x1800] ;  /* 0x001800002a5c7984 */ /* 0x000fe80000000800 */
[----:B------:R-:W-:Y:S03]  /*7850*/  LDS R94, [R42+0x1c00] ;  /* 0x001c00002a5e7984 */ /* 0x000fe60000000800 */
[C---:B----4-:R-:W-:Y:S01]  /*7860*/  HMMA.1688.F32.TF32 R72, R100.reuse, R52, R72 ;  /* 0x000000346448723c */ /* 0x050fe20000081048 */
[----:B------:R-:W-:Y:S04]  /*7870*/  LDS R93, [R43+0x1800] ;  /* 0x001800002b5d7984 */ /* 0x000fe80000000800 */
[----:B------:R-:W1:Y:S03]  /*7880*/  LDS R95, [R43+0x1c00] ;  /* 0x001c00002b5f7984 */ /* 0x000e660000000800 */
[C---:B------:R-:W-:Y:S01]  /*7890*/  HMMA.1688.F32.TF32 R60, R100.reuse, R48, R60 ;  /* 0x00000030643c723c */ /* 0x040fe2000008103c */
[----:B------:R-:W-:Y:S04]  /*78a0*/  LDS R52, [R42+0x2080] ;  /* 0x002080002a347984 */ /* 0x000fe80000000800 */
[----:B------:R-:W-:Y:S03]  /*78b0*/  LDS R53, [R43+0x2080] ;  /* 0x002080002b357984 */ /* 0x000fe60000000800 */
[C---:B------:R-:W-:Y:S01]  /*78c0*/  HMMA.1688.F32.TF32 R76, R100.reuse, R56, R76 ;  /* 0x00000038644c723c */ /* 0x040fe2000008104c */
[----:B------:R-:W-:Y:S04]  /*78d0*/  LDS R56, [R42+0x2000] ;  /* 0x002000002a387984 */ /* 0x000fe80000000800 */
[----:B------:R-:W-:Y:S03]  /*78e0*/  LDS R57, [R43+0x2000] ;  /* 0x002000002b397984 */ /* 0x000fe60000000800 */
[----:B------:R-:W-:Y:S01]  /*78f0*/  HMMA.1688.F32.TF32 R96, R100, R80, R96 ;  /* 0x000000506460723c */ /* 0x000fe20000081060 */
[----:B------:R-:W-:Y:S07]  /*7900*/  LDSM.16.M88.4 R100, [R44+0xf080] ;  /* 0x00f080002c64783b */ /* 0x000fee0000000200 */
[C---:B-1----:R-:W-:Y:S08]  /*7910*/  HMMA.1688.F32.TF32 R72, R92.reuse, R54, R72 ;  /* 0x000000365c48723c */ /* 0x042ff00000081048 */
[C---:B------:R-:W-:Y:S08]  /*7920*/  HMMA.1688.F32.TF32 R60, R92.reuse, R50, R60 ;  /* 0x000000325c3c723c */ /* 0x040ff0000008103c */
[C---:B------:R-:W-:Y:S08]  /*7930*/  HMMA.1688.F32.TF32 R76, R92.reuse, R58, R76 ;  /* 0x0000003a5c4c723c */ /* 0x040ff0000008104c */
[----:B------:R-:W-:Y:S01]  /*7940*/  HMMA.1688.F32.TF32 R96, R92, R82, R96 ;  /* 0x000000525c60723c */ /* 0x000fe20000081060 */
[----:B------:R-:W-:Y:S04]  /*7950*/  LDS R92, [R42+0x1880] ;  /* 0x001880002a5c7984 */ /* 0x000fe80000000800 */
[----:B------:R-:W-:Y:S04]  /*7960*/  LDS R94, [R42+0x1c80] ;  /* 0x001c80002a5e7984 */ /* 0x000fe80000000800 */
[----:B------:R-:W-:Y:S04]  /*7970*/  LDS R93, [R43+0x1880] ;  /* 0x001880002b5d7984 */ /* 0x000fe80000000800 */
[----:B------:R-:W1:Y:S02]  /*7980*/  LDS R95, [R43+0x1c80] ;  /* 0x001c80002b5f7984 */ /* 0x000e640000000800 */
[C---:B-1----:R-:W-:Y:S02]  /*7990*/  HMMA.1688.F32.TF32 R68, R92.reuse, R54, R68 ;  /* 0x000000365c44723c */ /* 0x042fe40000081044 */
[----:B------:R-:W-:Y:S04]  /*79a0*/  LDS R54, [R42+0x2480] ;  /* 0x002480002a367984 */ /* 0x000fe80000000800 */
[----:B------:R-:W1:Y:S02]  /*79b0*/  LDS R55, [R43+0x2480] ;  /* 0x002480002b377984 */ /* 0x000e640000000800 */
[C---:B------:R-:W-:Y:S02]  /*79c0*/  HMMA.1688.F32.TF32 R64, R92.reuse, R50, R64 ;  /* 0x000000325c40723c */ /* 0x040fe40000081040 */
[----:B------:R-:W2:Y:S06]  /*79d0*/  LDSM.16.M88.4 R48, [R44+0xc080] ;  /* 0x00c080002c30783b */ /* 0x000eac0000000200 */
[C---:B------:R-:W-:Y:S08]  /*79e0*/  HMMA.1688.F32.TF32 R88, R92.reuse, R82, R88 ;  /* 0x000000525c58723c */ /* 0x040ff00000081058 */
[----:B------:R-:W-:Y:S01]  /*79f0*/  HMMA.1688.F32.TF32 R84, R92, R58, R84 ;  /* 0x0000003a5c54723c */ /* 0x000fe20000081054 */
[----:B------:R-:W-:Y:S04]  /*7a00*/  LDS R58, [R42+0x2400] ;  /* 0x002400002a3a7984 */ /* 0x000fe80000000800 */
[----:B------:R-:W3:Y:S11]  /*7a10*/  LDS R59, [R43+0x2400] ;  /* 0x002400002b3b7984 */ /* 0x000ef60000000800 */
[C---:B-1----:R-:W-:Y:S08]  /*7a20*/  HMMA.1688.F32.TF32 R88, R52.reuse, R100, R88 ;  /* 0x000000643458723c */ /* 0x042ff00000081058 */
[-C--:B--2---:R-:W-:Y:S01]  /*7a30*/  HMMA.1688.F32.TF32 R80, R52, R48.reuse, R68 ;  /* 0x000000303450723c */ /* 0x084fe20000081044 */
[----:B------:R-:W1:Y:S07]  /*7a40*/  LDSM.16.M88.4 R68, [R44+0xd080] ;  /* 0x00d080002c44783b */ /* 0x000e6e0000000200 */
[C---:B---3--:R-:W-:Y:S08]  /*7a50*/  HMMA.1688.F32.TF32 R72, R56.reuse, R48, R72 ;  /* 0x000000303848723c */ /* 0x048ff00000081048 */
[----:B------:R-:W-:Y:S01]  /*7a60*/  HMMA.1688.F32.TF32 R96, R56, R100, R96 ;  /* 0x000000643860723c */ /* 0x000fe20000081060 */
[----:B------:R-:W-:Y:S04]  /*7a70*/  LDS R100, [R42+0x3080] ;  /* 0x003080002a647984 */ /* 0x000fe80000000800 */
[----:B------:R-:W-:Y:S03]  /*7a80*/  LDS R101, [R43+0x3080] ;  /* 0x003080002b657984 */ /* 0x000fe60000000800 */
[-C--:B-1----:R-:W-:Y:S01]  /*7a90*/  HMMA.1688.F32.TF32 R92, R52, R68.reuse, R64 ;  /* 0x00000044345c723c */ /* 0x082fe20000081040 */
[----:B------:R-:W1:Y:S07]  /*7aa0*/  LDSM.16.M88.4 R64, [R44+0xe080] ;  /* 0x00e080002c40783b */ /* 0x000e6e0000000200 */
[C---:B------:R-:W-:Y:S01]  /*7ab0*/  HMMA.1688.F32.TF32 R60, R56.reuse, R68, R60 ;  /* 0x00000044383c723c */ /* 0x040fe2000008103c */
[----:B------:R-:W-:Y:S04]  /*7ac0*/  LDS R68, [R42+0x3000] ;  /* 0x003000002a447984 */ /* 0x000fe80000000800 */
[----:B------:R-:W-:Y:S03]  /*7ad0*/  LDS R69, [R43+0x3000] ;  /* 0x003000002b457984 */ /* 0x000fe60000000800 */
[-C--:B-1----:R-:W-:Y:S01]  /*7ae0*/  HMMA.1688.F32.TF32 R76, R56, R64.reuse, R76 ;  /* 0x00000040384c723c */ /* 0x082fe2000008104c */
[----:B------:R-:W-:Y:S04]  /*7af0*/  LDS R56, [R42+0x2800] ;  /* 0x002800002a387984 */ /* 0x000fe80000000800 */
[----:B------:R-:W-:Y:S03]  /*7b00*/  LDS R58, [R42+0x2c00] ;  /* 0x002c00002a3a7984 */ /* 0x000fe60000000800 */
[----:B------:R-:W-:Y:S01]  /*7b10*/  HMMA.1688.F32.TF32 R84, R52, R64, R84 ;  /* 0x000000403454723c */ /* 0x000fe20000081054 */
[----:B------:R-:W-:Y:S04]  /*7b20*/  LDS R57, [R43+0x2800] ;  /* 0x002800002b397984 */ /* 0x000fe80000000800 */
[----:B------:R-:W1:Y:S04]  /*7b30*/  LDS R59, [R43+0x2c00] ;  /* 0x002c00002b3b7984 */ /* 0x000e680000000800 */
        /* <DEDUP_REMOVED lines=8> */
[----:B------:R-:W-:Y:S07]  /*7bc0*/  LDSM.16.M88.4 R56, [R45+0xe080] ;  /* 0x00e080002d38783b */ /* 0x000fee0000000200 */
[C---:B--2---:R-:W-:Y:S01]  /*7bd0*/  HMMA.1688.F32.TF32 R80, R52.reuse, R50, R80 ;  /* 0x000000323450723c */ /* 0x044fe20000081050 */
[----:B------:R-:W-:Y:S07]  /*7be0*/  LDSM.16.M88.4 R48, [R45+0xd080] ;  /* 0x00d080002d30783b */ /* 0x000fee0000000200 */
[C---:B------:R-:W-:Y:S01]  /*7bf0*/  HMMA.1688.F32.TF32 R92, R52.reuse, R70, R92 ;  /* 0x00000046345c723c */ /* 0x040fe2000008105c */
[----:B------:R-:W-:Y:S04]  /*7c00*/  LDS R70, [R42+0x3400] ;  /* 0x003400002a467984 */ /* 0x000fe80000000800 */
[----:B------:R-:W1:Y:S03]  /*7c10*/  LDS R71, [R43+0x3400] ;  /* 0x003400002b477984 */ /* 0x000e660000000800 */
[C---:B------:R-:W-:Y:S08]  /*7c20*/  HMMA.1688.F32.TF32 R84, R52.reuse, R66, R84 ;  /* 0x000000423454723c */ /* 0x040ff00000081054 */
[----:B------:R-:W-:Y:S01]  /*7c30*/  HMMA.1688.F32.TF32 R88, R52, R102, R88 ;  /* 0x000000663458723c */ /* 0x000fe20000081058 */
[----:B------:R-:W2:Y:S04]  /*7c40*/  LDSM.16.M88.4 R52, [R45+0xc080] ;  /* 0x00c080002d34783b */ /* 0x000ea80000000200 */
[----:B------:R-:W-:Y:S04]  /*7c50*/  LDS R102, [R42+0x3480] ;  /* 0x003480002a667984 */ /* 0x000fe80000000800 */
[----:B------:R-:W3:Y:S04]  /*7c60*/  LDS R103, [R43+0x3480] ;  /* 0x003480002b677984 */ /* 0x000ee80000000800 */
[----:B------:R-:W4:Y:S01]  /*7c70*/  LDSM.16.M88.4 R44, [R45+0xf080] ;  /* 0x00f080002d2c783b */ /* 0x000f220000000200 */
[C---:B-1----:R-:W-:Y:S08]  /*7c80*/  HMMA.1688.F32.TF32 R60, R68.reuse, R48, R60 ;  /* 0x00000030443c723c */ /* 0x042ff0000008103c */
[C---:B------:R-:W-:Y:S08]  /*7c90*/  HMMA.1688.F32.TF32 R76, R68.reuse, R56, R76 ;  /* 0x00000038444c723c */ /* 0x040ff0000008104c */
[-C--:B--2---:R-:W-:Y:S08]  /*7ca0*/  HMMA.1688.F32.TF32 R72, R68, R52.reuse, R72 ;  /* 0x000000344448723c */ /* 0x084ff00000081048 */
[C---:B---3--:R-:W-:Y:S07]  /*7cb0*/  HMMA.1688.F32.TF32 R80, R100.reuse, R52, R80 ;  /* 0x000000346450723c */ /* 0x048fee0000081050 */
[----:B------:R-:W-:Y:S01]  /*7cc0*/  IADD3 R52, R40, -0x3, RZ ;  /* 0xfffffffd28347810 */ /* 0x000fe20007ffe0ff */
[----:B------:R-:W-:Y:S01]  /*7cd0*/  HMMA.1688.F32.TF32 R64, R100, R48, R92 ;  /* 0x000000306440723c */ /* 0x000fe2000008105c */
[----:B------:R-:W-:Y:S01]  /*7ce0*/  LDS R92, [R42+0x3800] ;  /* 0x003800002a5c7984 */ /* 0x000fe20000000800 */
[----:B------:R-:W-:-:S02]  /*7cf0*/  LOP3.LUT R53, R0, 0x4, RZ, 0xfc, !PT ;  /* 0x0000000400357812 */ /* 0x000fc400078efcff */
[----:B------:R-:W-:Y:S01]  /*7d00*/  ISETP.LE.AND P0, PT, R52, UR4, PT ;  /* 0x0000000434007c0c */ /* 0x000fe2000bf03270 */
[----:B------:R-:W-:Y:S01]  /*7d10*/  LDS R94, [R42+0x3c00] ;  /* 0x003c00002a5e7984 */ /* 0x000fe20000000800 */
[----:B------:R-:W-:Y:S01]  /*7d20*/  ISETP.GE.AND P2, PT, R53, UR11, PT ;  /* 0x0000000b35007c0c */ /* 0x000fe2000bf46270 */
[----:B------:R-:W-:Y:S01]  /*7d30*/  UIADD3 UR4, UR4, 0x1, URZ ;  /* 0x0000000104047890 */ /* 0x000fe2000fffe03f */
[----:B----4-:R-:W-:Y:S01]  /*7d40*/  HMMA.1688.F32.TF32 R96, R68, R44, R96 ;  /* 0x0000002c4460723c */ /* 0x010fe20000081060 */
[----:B------:R-:W-:Y:S01]  /*7d50*/  LDS R93, [R43+0x3800] ;  /* 0x003800002b5d7984 */ /* 0x000fe20000000800 */
[----:B------:R-:W-:-:S03]  /*7d60*/  LOP3.LUT R53, R0, 0x8, RZ, 0xfc, !PT ;  /* 0x0000000800357812 */ /* 0x000fc600078efcff */
[----:B------:R-:W1:Y:S03]  /*7d70*/  LDS R95, [R43+0x3c00] ;  /* 0x003c00002b5f7984 */ /* 0x000e660000000800 */
[C---:B------:R-:W-:Y:S01]  /*7d80*/  HMMA.1688.F32.TF32 R88, R100.reuse, R44, R88 ;  /* 0x0000002c6458723c */ /* 0x040fe20000081058 */
[----:B------:R-:W-:Y:S04]  /*7d90*/  LDS R68, [R42+0x3880] ;  /* 0x003880002a447984 */ /* 0x000fe80000000800 */
[----:B------:R2:W-:Y:S02]  /*7da0*/  LDS R70, [R42+0x3c80] ;  /* 0x003c80002a467984 */ /* 0x0005e40000000800 */
[----:B------:R-:W-:Y:S01]  /*7db0*/  IMAD.U32 R45, RZ, RZ, UR12 ;  /* 0x0000000cff2d7e24 */ /* 0x000fe2000f8e00ff */
[----:B------:R-:W-:Y:S01]  /*7dc0*/  HMMA.1688.F32.TF32 R84, R100, R56, R84 ;  /* 0x000000386454723c */ /* 0x000fe20000081054 */
[----:B------:R-:W-:Y:S02]  /*7dd0*/  LDS R69, [R43+0x3880] ;  /* 0x003880002b457984 */ /* 0x000fe40000000800 */
[----:B------:R-:W-:-:S02]  /*7de0*/  IMAD R44, R45, 0x4000, R2 ;  /* 0x000040002d2c7824 */ /* 0x000fc400078e0202 */
[----:B------:R3:W4:Y:S01]  /*7df0*/  LDS R71, [R43+0x3c80] ;  /* 0x003c80002b477984 */ /* 0x0007220000000800 */
[----:B--2---:R-:W-:-:S04]  /*7e00*/  SEL R42, RZ, 0x4, P1 ;  /* 0x00000004ff2a7807 */ /* 0x004fc80000800000 */
[----:B------:R-:W-:Y:S02]  /*7e10*/  SEL R42, R42, RZ, !P0 ;  /* 0x000000ff2a2a7207 */ /* 0x000fe40004000000 */
[----:B---3--:R-:W-:Y:S01]  /*7e20*/  SEL R43, RZ, 0x4, P2 ;  /* 0x00000004ff2b7807 */ /* 0x008fe20001000000 */
[----:B------:R-:W-:Y:S01]  /*7e30*/  BAR.SYNC.DEFER_BLOCKING 0x0 ;  /* 0x0000000000007b1d */ /* 0x000fe20000010000 */
[----:B------:R-:W-:Y:S02]  /*7e40*/  ISETP.NE.U32.AND P1, PT, R42, RZ, PT ;  /* 0x000000ff2a00720c */ /* 0x000fe40003f25070 */
[----:B------:R-:W-:Y:S02]  /*7e50*/  SEL R43, R43, RZ, !P0 ;  /* 0x000000ff2b2b7207 */ /* 0x000fe40004000000 */
[----:B------:R-:W-:Y:S02]  /*7e60*/  IADD3 R42, P3, R29, UR8, RZ ;  /* 0x000000081d2a7c10 */ /* 0x000fe4000ff7e0ff */
[----:B------:R-:W-:-:S02]  /*7e70*/  ISETP.NE.U32.AND P2, PT, R43, RZ, PT ;  /* 0x000000ff2b00720c */ /* 0x000fc40003f45070 */
[----:B------:R-:W-:Y:S01]  /*7e80*/  IADD3.X R43, R28, UR7, RZ, P3, !PT ;  /* 0x000000071c2b7c10 */ /* 0x000fe20009ffe4ff */
[C---:B-1----:R-:W-:Y:S08]  /*7e90*/  HMMA.1688.F32.TF32 R72, R92.reuse, R54, R72 ;  /* 0x000000365c48723c */ /* 0x042ff00000081048 */
[C---:B------:R-:W-:Y:S01]  /*7ea0*/  HMMA.1688.F32.TF32 R60, R92.reuse, R50, R60 ;  /* 0x000000325c3c723c */ /* 0x040fe2000008103c */
[----:B------:R-:W-:Y:S01]  /*7eb0*/  @!PT LDS RZ, [RZ] ;  /* 0x00000000fffff984 */ /* 0x000fe20000000800 */
[----:B------:R-:W-:Y:S01]  /*7ec0*/  @!PT LDS RZ, [RZ] ;  /* 0x00000000fffff984 */ /* 0x000fe20000000800 */
[----:B------:R-:W-:Y:S01]  /*7ed0*/  @!PT LDS RZ, [RZ] ;  /* 0x00000000fffff984 */ /* 0x000fe20000000800 */
[----:B------:R1:W-:Y:S07]  /*7ee0*/  LDGSTS.E [R44], [R42.64], P1 ;  /* 0x000000002a2c7fae */ /* 0x0003ee0008921854 */
[----:B------:R-:W-:Y:S01]  /*7ef0*/  HMMA.1688.F32.TF32 R76, R92, R58, R76 ;  /* 0x0000003a5c4c723c */ /* 0x000fe2000008104c */
[----:B-1----:R-:W-:-:S07]  /*7f00*/  IADD3 R42, P1, R25, UR8, RZ ;  /* 0x00000008192a7c10 */ /* 0x002fce000ff3e0ff */
[----:B------:R-:W-:Y:S01]  /*7f10*/  HMMA.1688.F32.TF32 R96, R92, R46, R96 ;  /* 0x0000002e5c60723c */ /* 0x000fe20000081060 */
[----:B------:R-:W-:Y:S02]  /*7f20*/  IADD3.X R43, R24, UR7, RZ, P1, !PT ;  /* 0x00000007182b7c10 */ /* 0x000fe40008ffe4ff */
[----:B------:R-:W-:Y:S02]  /*7f30*/  ISETP.GE.AND P1, PT, R53, UR11, PT ;  /* 0x0000000b35007c0c */ /* 0x000fe4000bf26270 */
[----:B------:R-:W-:Y:S01]  /*7f40*/  LOP3.LUT R53, R0, 0xc, RZ, 0xfc, !PT ;  /* 0x0000000c00357812 */ /* 0x000fe200078efcff */
[----:B------:R1:W-:Y:S01]  /*7f50*/  LDGSTS.E [R44+0x400], [R42.64], P2 ;  /* 0x004000002a2c7fae */ /* 0x0003e20009121854 */
[----:B------:R-:W-:Y:S01]  /*7f60*/  SEL R45, RZ, 0x4, P1 ;  /* 0x00000004ff2d7807 */ /* 0x000fe20000800000 */
[C---:B----4-:R-:W-:Y:S01]  /*7f70*/  HMMA.1688.F32.TF32 R92, R68.reuse, R54, R80 ;  /* 0x00000036445c723c */ /* 0x050fe20000081050 */
[----:B------:R-:W-:Y:S02]  /*7f80*/  ISETP.GE.AND P1, PT, R53, UR11, PT ;  /* 0x0000000b35007c0c */ /* 0x000fe4000bf26270 */
[----:B------:R-:W-:Y:S01]  /*7f90*/  SEL R45, R45, RZ, !P0 ;  /* 0x000000ff2d2d7207 */ /* 0x000fe20004000000 */
[----:B------:R-:W2:Y:S03]  /*7fa0*/  S2R R53, SR_TID.X ;  /* 0x0000000000357919 */ /* 0x000ea60000002100 */
[----:B------:R-:W-:Y:S01]  /*7fb0*/  ISETP.NE.U32.AND P2, PT, R45, RZ, PT ;  /* 0x000000ff2d00720c */ /* 0x000fe20003f45070 */
[----:B------:R-:W-:Y:S01]  /*7fc0*/  HMMA.1688.F32.TF32 R80, R68, R50, R64 ;  /* 0x000000324450723c */ /* 0x000fe20000081040 */
[----:B------:R-:W-:-:S02]  /*7fd0*/  SEL R45, RZ, 0x4, P1 ;  /* 0x00000004ff2d7807 */ /* 0x000fc40000800000 */
[----:B-1----:R-:W-:Y:S02]  /*7fe0*/  IADD3 R42, P1, R21, UR8, RZ ;  /* 0x00000008152a7c10 */ /* 0x002fe4000ff3e0ff */
[----:B------:R-:W-:Y:S02]  /*7ff0*/  SEL R45, R45, RZ, !P0 ;  /* 0x000000ff2d2d7207 */ /* 0x000fe40004000000 */
[----:B------:R-:W-:Y:S01]  /*8000*/  IADD3.X R43, R20, UR7, RZ, P1, !PT ;  /* 0x00000007142b7c10 */ /* 0x000fe20008ffe4ff */
[----:B------:R-:W-:Y:S01]  /*8010*/  HMMA.1688.F32.TF32 R48, R68, R46, R88 ;  /* 0x0000002e4430723c */ /* 0x000fe20000081058 */
[----:B------:R-:W-:-:S03]  /*8020*/  ISETP.NE.U32.AND P3, PT, R45, RZ, PT ;  /* 0x000000ff2d00720c */ /* 0x000fc60003f65070 */
[----:B------:R1:W-:Y:S03]  /*8030*/  LDGSTS.E [R44+0x800], [R42.64], P2 ;  /* 0x008000002a2c7fae */ /* 0x0003e60009121854 */
[----:B------:R-:W-:Y:S01]  /*8040*/  LOP3.LUT R46, R0, 0x10, RZ, 0xfc, !PT ;  /* 0x00000010002e7812 */ /* 0x000fe200078efcff */
[----:B------:R-:W-:Y:S01]  /*8050*/  IMAD.U32 R47, RZ, RZ, UR12 ;  /* 0x0000000cff2f7e24 */ /* 0x000fe2000f8e00ff */
[----:B------:R-:W-:Y:S01]  /*8060*/  HMMA.1688.F32.TF32 R56, R68, R58, R84 ;  /* 0x0000003a4438723c */ /* 0x000fe20000081054 */
[----:B-1----:R-:W-:-:S04]  /*8070*/  IADD3 R42, P1, R17, UR8, RZ ;  /* 0x00000008112a7c10 */ /* 0x002fc8000ff3e0ff */
[----:B------:R-:W-:Y:S02]  /*8080*/  IADD3.X R43, R16, UR7, RZ, P1, !PT ;  /* 0x00000007102b7c10 */ /* 0x000fe40008ffe4ff */
[----:B------:R-:W-:Y:S02]  /*8090*/  ISETP.GE.AND P1, PT, R46, UR11, PT ;  /* 0x0000000b2e007c0c */ /* 0x000fe4000bf26270 */
[----:B------:R-:W-:Y:S01]  /*80a0*/  LOP3.LUT R46, R0, 0x14, RZ, 0xfc, !PT ;  /* 0x00000014002e7812 */ /* 0x000fe200078efcff */
[----:B------:R1:W-:Y:S01]  /*80b0*/  LDGSTS.E [R44+0xc00], [R42.64], P3 ;  /* 0x00c000002a2c7fae */ /* 0x0003e20009921854 */
[----:B------:R-:W-:Y:S02]  /*80c0*/  SEL R45, RZ, 0x4, P1 ;  /* 0x00000004ff2d7807 */ /* 0x000fe40000800000 */
[----:B------:R-:W-:Y:S02]  /*80d0*/  ISETP.GE.AND P1, PT, R46, UR11, PT ;  /* 0x0000000b2e007c0c */ /* 0x000fe4000bf26270 */
[----:B------:R-:W-:-:S02]  /*80e0*/  SEL R45, R45, RZ, !P0 ;  /* 0x000000ff2d2d7207 */ /* 0x000fc40004000000 */
[----:B------:R-:W-:Y:S02]  /*80f0*/  LOP3.LUT R46, R0, 0x18, RZ, 0xfc, !PT ;  /* 0x00000018002e7812 */ /* 0x000fe400078efcff */
[----:B------:R-:W-:Y:S02]  /*8100*/  ISETP.NE.U32.AND P2, PT, R45, RZ, PT ;  /* 0x000000ff2d00720c */ /* 0x000fe40003f45070 */
[----:B------:R-:W-:Y:S02]  /*8110*/  SEL R45, RZ, 0x4, P1 ;  /* 0x00000004ff2d7807 */ /* 0x000fe40000800000 */
[----:B-1----:R-:W-:Y:S02]  /*8120*/  IADD3 R42, P1, R13, UR8, RZ ;  /* 0x000000080d2a7c10 */ /* 0x002fe4000ff3e0ff */
[----:B------:R-:W-:Y:S02]  /*8130*/  SEL R45, R45, RZ, !P0 ;  /* 0x000000ff2d2d7207 */ /* 0x000fe40004000000 */
[----:B------:R-:W-:-:S02]  /*8140*/  IADD3.X R43, R12, UR7, RZ, P1, !PT ;  /* 0x000000070c2b7c10 */ /* 0x000fc40008ffe4ff */
[----:B------:R-:W-:-:S03]  /*8150*/  ISETP.NE.U32.AND P3, PT, R45, RZ, PT ;  /* 0x000000ff2d00720c */ /* 0x000fc60003f65070 */
[----:B------:R1:W-:Y:S02]  /*8160*/  LDGSTS.E [R44+0x1000], [R42.64], P2 ;  /* 0x010000002a2c7fae */ /* 0x0003e40009121854 */
        /* <DEDUP_REMOVED lines=18> */
[----:B------:R-:W-:-:S03]  /*8290*/  ISETP.GE.AND P1, PT, R251, UR11, PT ;  /* 0x0000000bfb007c0c */ /* 0x000fc6000bf26270 */
[----:B------:R1:W-:Y:S01]  /*82a0*/  LDGSTS.E [R44+0x1c00], [R42.64], P3 ;  /* 0x01c000002a2c7fae */ /* 0x0003e20009921854 */
[----:B------:R-:W-:Y:S02]  /*82b0*/  SEL R45, RZ, 0x4, P1 ;  /* 0x00000004ff2d7807 */ /* 0x000fe40000800000 */
[----:B------:R-:W-:Y:S02]  /*82c0*/  ISETP.GE.AND P1, PT, R249, UR11, PT ;  /* 0x0000000bf9007c0c */ /* 0x000fe4000bf26270 */
[----:B------:R-:W-:-:S04]  /*82d0*/  SEL R45, R45, RZ, !P0 ;  /* 0x000000ff2d2d7207 */ /* 0x000fc80004000000 */
[----:B------:R-:W-:Y:S02]  /*82e0*/  ISETP.NE.U32.AND P2, PT, R45, RZ, PT ;  /* 0x000000ff2d00720c */ /* 0x000fe40003f45070 */
[----:B------:R-:W-:Y:S02]  /*82f0*/  SEL R45, RZ, 0x4, P1 ;  /* 0x00000004ff2d7807 */ /* 0x000fe40000800000 */
[----:B-1----:R-:W-:Y:S02]  /*8300*/  IADD3 R42, P1, R31, UR8, RZ ;  /* 0x000000081f2a7c10 */ /* 0x002fe4000ff3e0ff */
[----:B------:R-:W-:Y:S02]  /*8310*/  SEL R45, R45, RZ, !P0 ;  /* 0x000000ff2d2d7207 */ /* 0x000fe40004000000 */
[----:B------:R-:W-:Y:S02]  /*8320*/  IADD3.X R43, R30, UR7, RZ, P1, !PT ;  /* 0x000000071e2b7c10 */ /* 0x000fe40008ffe4ff */
        /* <DEDUP_REMOVED lines=54> */
[----:B------:R-:W-:Y:S01]  /*8690*/  SEL R45, RZ, 0x4, P1 ;  /* 0x00000004ff2d7807 */ /* 0x000fe20000800000 */
[----:B-1----:R-:W-:Y:S01]  /*86a0*/  IMAD R44, R47, 0x4000, R4 ;  /* 0x000040002f2c7824 */ /* 0x002fe200078e0204 */
[----:B------:R-:W-:Y:S02]  /*86b0*/  IADD3 R42, P1, R27, UR8, RZ ;  /* 0x000000081b2a7c10 */ /* 0x000fe4000ff3e0ff */
        /* <DEDUP_REMOVED lines=39> */
[----:B--2---:R-:W-:Y:S01]  /*8930*/  LOP3.LUT R46, R53, 0x3f, RZ, 0xc0, !PT ;  /* 0x0000003f352e7812 */ /* 0x004fe200078ec0ff */
        /* <DEDUP_REMOVED lines=67> */
[----:B-1----:R-:W-:Y:S01]  /*8d70*/  IADD3 R42, P2, R132, UR8, RZ ;  /* 0x00000008842a7c10 */ /* 0x002fe2000ff5e0ff */
[----:B------:R-:W-:-:S03]  /*8d80*/  ULEA UR8, UP1, UR5, UR8, 0x2 ;  /* 0x0000000805087291 */ /* 0x000fc6000f82103f */
[----:B------:R-:W-:Y:S01]  /*8d90*/  IADD3.X R43, R133, UR7, RZ, P2, !PT ;  /* 0x00000007852b7c10 */ /* 0x000fe200097fe4ff */
[----:B------:R-:W-:Y:S01]  /*8da0*/  UIADD3.X UR7, UR7, UR15, URZ, UP1, !UPT ;  /* 0x0000000f07077290 */ /* 0x000fe20008ffe43f */
[----:B------:R-:W-:Y:S01]  /*8db0*/  ISETP.GE.AND P2, PT, R46, UR11, PT ;  /* 0x0000000b2e007c0c */ /* 0x000fe2000bf46270 */
[----:B------:R-:W-:Y:S01]  /*8dc0*/  IMAD.U32 R46, RZ, RZ, UR12 ;  /* 0x0000000cff2e7e24 */ /* 0x000fe2000f8e00ff */
[----:B------:R-:W-:Y:S01]  /*8dd0*/  UIADD3 UR11, UR11, -0x40, URZ ;  /* 0xffffffc00b0b7890 */ /* 0x000fe2000fffe03f */
[----:B------:R1:W-:Y:S01]  /*8de0*/  LDGSTS.E [R44+0x3e00], [R42.64], P1 ;  /* 0x03e000002a2c7fae */ /* 0x0003e20008921854 */
[----:B------:R-:W-:-:S03]  /*8df0*/  SEL R45, RZ, 0x4, P2 ;  /* 0x00000004ff2d7807 */ /* 0x000fc60001000000 */
[----:B------:R-:W0:Y:S01]  /*8e00*/  LDGDEPBAR ;  /* 0x00000000000079af */ /* 0x000e220000000000 */
[----:B------:R-:W-:-:S04]  /*8e10*/  SEL R45, R45, RZ, !P0 ;  /* 0x000000ff2d2d7207 */ /* 0x000fc80004000000 */
[----:B------:R-:W-:Y:S01]  /*8e20*/  ISETP.NE.U32.AND P0, PT, R45, RZ, PT ;  /* 0x000000ff2d00720c */ /* 0x000fe20003f05070 */
[----:B------:R-:W-:Y:S01]  /*8e30*/  IMAD.U32 R45, RZ, RZ, UR12 ;  /* 0x0000000cff2d7e24 */ /* 0x000fe2000f8e00ff */
[----:B-1----:R-:W-:Y:S01]  /*8e40*/  IADD3 R42, P1, R134, UR6, RZ ;  /* 0x00000006862a7c10 */ /* 0x002fe2000ff3e0ff */
[----:B------:R-:W-:-:S03]  /*8e50*/  IMAD R44, R46, 0x4000, R3 ;  /* 0x000040002e2c7824 */ /* 0x000fc600078e0203 */
[----:B------:R-:W-:-:S07]  /*8e60*/  IADD3.X R43, R135, UR14, RZ, P1, !PT ;  /* 0x0000000e872b7c10 */ /* 0x000fce0008ffe4ff */
[----:B------:R1:W-:Y:S02]  /*8e70*/  LDGSTS.E [R44+0xc000], [R42.64], P0 ;  /* 0x0c0000002a2c7fae */ /* 0x0003e40008121854 */
[----:B-1----:R-:W-:-:S04]  /*8e80*/  IADD3 R42, P1, R142, UR6, RZ ;  /* 0x000000068e2a7c10 */ /* 0x002fc8000ff3e0ff */
[----:B------:R-:W-:-:S05]  /*8e90*/  IADD3.X R43, R143, UR14, RZ, P1, !PT ;  /* 0x0000000e8f2b7c10 */ /* 0x000fca0008ffe4ff */
        /* <DEDUP_REMOVED lines=19> */
[----:B-1----:R-:W-:Y:S01]  /*8fd0*/  IADD3 R42, P1, R136, UR6, RZ ;  /* 0x00000006882a7c10 */ /* 0x002fe2000ff3e0ff */
[----:B------:R-:W-:-:S03]  /*8fe0*/  IMAD R44, R46, 0x4000, R201 ;  /* 0x000040002e2c7824 */ /* 0x000fc600078e02c9 */
        /* <DEDUP_REMOVED lines=71> */
[----:B------:R-:W-:-:S03]  /*9460*/  ULEA UR6, UP0, UR10, UR6, 0x2 ;  /* 0x000000060a067291 */ /* 0x000fc6000f80103f */
[----:B------:R-:W-:Y:S01]  /*9470*/  IADD3.X R43, R197, UR14, RZ, P1, !PT ;  /* 0x0000000ec52b7c10 */ /* 0x000fe20008ffe4ff */
[----:B------:R-:W-:-:S04]  /*9480*/  UIADD3.X UR14, UR14, UR16, URZ, UP0, !UPT ;  /* 0x000000100e0e7290 */ /* 0x000fc800087fe43f */
[----:B------:R1:W-:Y:S01]  /*9490*/  LDGSTS.E [R44+0xfe00], [R42.64], P0 ;  /* 0x0fe000002a2c7fae */ /* 0x0003e20008121854 */
[----:B------:R-:W-:-:S03]  /*94a0*/  ISETP.NE.U32.AND P0, PT, R40, UR4, PT ;  /* 0x0000000428007c0c */ /* 0x000fc6000bf05070 */
[----:B------:R-:W0:Y:S10]  /*94b0*/  LDGDEPBAR ;  /* 0x00000000000079af */ /* 0x000e340000000000 */
[----:B-1----:R-:W-:Y:S01]  /*94c0*/  @!P0 CALL.REL.NOINC `(.L_x_1) ;  /* 0x0000001000008944 */ /* 0x002fe20003c00000 */
[----:B------:R-:W-:Y:S05]  /*94d0*/  BRA `(.L_x_2) ;  /* 0xffffdf0000007947 */ /* 0x000fea000383ffff */
.L_x_1:
[----:B------:R-:W1:Y:S01]  /*94e0*/  S2R R42, SR_TID.X ;  /* 0x00000000002a7919 */ /* 0x000e620000002100 */
[----:B------:R-:W-:-:S04]  /*94f0*/  DEPBAR.LE SB0, 0x0 ;  /* 0x000080000000791a */ /* 0x000fc80000000000 */
[----:B------:R-:W-:Y:S01]  /*9500*/  IMAD.MOV.U32 R7, RZ, RZ, R96 ;  /* 0x000000ffff077224 */ /* 0x000fe200078e0060 */
[----:B------:R-:W-:Y:S01]  /*9510*/  ISETP.GE.AND P0, PT, R235, c[0x0][0x178], PT ;  /* 0x00005e00eb007a0c */ /* 0x000fe20003f06270 */
[----:B------:R-:W-:Y:S02]  /*9520*/  IMAD.MOV.U32 R11, RZ, RZ, R97 ;  /* 0x000000ffff0b7224 */ /* 0x000fe400078e0061 */
[----:B------:R-:W-:Y:S01]  /*9530*/  IMAD.MOV.U32 R15, RZ, RZ, R98 ;  /* 0x000000ffff0f7224 */ /* 0x000fe200078e0062 */
[----:B------:R-:W-:Y:S01]  /*9540*/  ISETP.LT.AND P1, PT, R234, c[0x0][0x17c], !P0 ;  /* 0x00005f00ea007a0c */ /* 0x000fe20004721270 */
[----:B------:R-:W-:Y:S01]  /*9550*/  IMAD.MOV.U32 R27, RZ, RZ, R48 ;  /* 0x000000ffff1b7224 */ /* 0x000fe200078e0030 */
[----:B------:R-:W-:Y:S01]  /*9560*/  ISETP.LT.AND P3, PT, R233, c[0x0][0x17c], !P0 ;  /* 0x00005f00e9007a0c */ /* 0x000fe20004761270 */
[----:B------:R-:W-:Y:S01]  /*9570*/  IMAD.MOV.U32 R39, RZ, RZ, R49 ;  /* 0x000000ffff277224 */ /* 0x000fe200078e0031 */
[----:B------:R-:W-:Y:S01]  /*9580*/  ISETP.LT.AND P4, PT, R232, c[0x0][0x17c], !P0 ;  /* 0x00005f00e8007a0c */ /* 0x000fe20004781270 */
[----:B------:R-:W-:-:S02]  /*9590*/  IMAD.MOV.U32 R43, RZ, RZ, R50 ;  /* 0x000000ffff2b7224 */ /* 0x000fc400078e0032 */
[----:B------:R-:W-:Y:S02]  /*95a0*/  IMAD.MOV.U32 R6, RZ, RZ, R76 ;  /* 0x000000ffff067224 */ /* 0x000fe400078e004c */
[----:B------:R-:W-:Y:S02]  /*95b0*/  IMAD.MOV.U32 R8, RZ, RZ, R73 ;  /* 0x000000ffff087224 */ /* 0x000fe400078e0049 */
[----:B------:R-:W-:Y:S02]  /*95c0*/  IMAD.MOV.U32 R9, RZ, RZ, R61 ;  /* 0x000000ffff097224 */ /* 0x000fe400078e003d */
[----:B------:R-:W-:Y:S02]  /*95d0*/  IMAD.MOV.U32 R10, RZ, RZ, R77 ;  /* 0x000000ffff0a7224 */ /* 0x000fe400078e004d */
[C---:B-1----:R-:W-:Y:S02]  /*95e0*/  IMAD.SHL.U32 R0, R42.reuse, 0x200, RZ ;  /* 0x000002002a007824 */ /* 0x042fe400078e00ff */
[----:B------:R-:W-:-:S02]  /*95f0*/  IMAD.SHL.U32 R3, R42, 0x20, RZ ;  /* 0x000000202a037824 */ /* 0x000fc400078e00ff */
[----:B------:R-:W-:Y:S01]  /*9600*/  IMAD.SHL.U32 R2, R42, 0x4, RZ ;  /* 0x000000042a027824 */ /* 0x000fe200078e00ff */
[----:B------:R-:W-:Y:S01]  /*9610*/  LOP3.LUT R0, R0, 0x3000, RZ, 0xc0, !PT ;  /* 0x0000300000007812 */ /* 0x000fe200078ec0ff */
[----:B------:R-:W-:Y:S02]  /*9620*/  IMAD.SHL.U32 R4, R42, 0x10, RZ ;  /* 0x000000102a047824 */ /* 0x000fe400078e00ff */
[----:B------:R-:W-:Y:S01]  /*9630*/  IMAD.MOV.U32 R12, RZ, RZ, R74 ;  /* 0x000000ffff0c7224 */ /* 0x000fe200078e004a */
[----:B------:R-:W-:Y:S01]  /*9640*/  LOP3.LUT R3, R0, 0x60, R3, 0xf8, !PT ;  /* 0x0000006000037812 */ /* 0x000fe200078ef803 */
[----:B------:R-:W-:Y:S01]  /*9650*/  IMAD.SHL.U32 R0, R42, 0x800, RZ ;  /* 0x000008002a007824 */ /* 0x000fe200078e00ff */
[----:B------:R-:W-:Y:S01]  /*9660*/  LOP3.LUT R5, R4, 0x7f0, RZ, 0xc0, !PT ;  /* 0x000007f004057812 */ /* 0x000fe200078ec0ff */
[----:B------:R-:W-:Y:S01]  /*9670*/  IMAD.MOV.U32 R4, RZ, RZ, R72 ;  /* 0x000000ffff047224 */ /* 0x000fe200078e0048 */
[----:B------:R-:W-:Y:S01]  /*9680*/  LOP3.LUT R2, R3, 0x170, R2, 0x78, !PT ;  /* 0x0000017003027812 */ /* 0x000fe200078e7802 */
[----:B------:R-:W-:Y:S01]  /*9690*/  IMAD.MOV.U32 R13, RZ, RZ, R62 ;  /* 0x000000ffff0d7224 */ /* 0x000fe200078e003e */
[----:B------:R-:W-:Y:S01]  /*96a0*/  LOP3.LUT R20, R5, 0x3000, R0, 0xf8, !PT ;  /* 0x0000300005147812 */ /* 0x000fe200078ef800 */
[----:B------:R-:W-:-:S02]  /*96b0*/  IMAD.MOV.U32 R5, RZ, RZ, R60 ;  /* 0x000000ffff057224 */ /* 0x000fc400078e003c */
[----:B------:R-:W-:Y:S01]  /*96c0*/  IMAD.IADD R2, R2, 0x1, R209 ;  /* 0x0000000102027824 */ /* 0x000fe200078e02d1 */
[----:B------:R-:W-:Y:S01]  /*96d0*/  BAR.SYNC.DEFER_BLOCKING 0x0 ;  /* 0x0000000000007b1d */ /* 0x000fe20000010000 */
[----:B------:R-:W-:Y:S01]  /*96e0*/  IMAD.MOV.U32 R14, RZ, RZ, R78 ;  /* 0x000000ffff0e7224 */ /* 0x000fe200078e004e */
[C---:B------:R-:W-:Y:S01]  /*96f0*/  LOP3.LUT R16, R20.reuse, 0x20, RZ, 0x3c, !PT ;  /* 0x0000002014107812 */ /* 0x040fe200078e3cff */
[----:B------:R-:W-:Y:S01]  /*9700*/  IMAD.MOV.U32 R96, RZ, RZ, R75 ;  /* 0x000000ffff607224 */ /* 0x000fe200078e004b */
[C---:B------:R-:W-:Y:S01]  /*9710*/  LOP3.LUT R32, R20.reuse, 0x40, RZ, 0x3c, !PT ;  /* 0x0000004014207812 */ /* 0x040fe200078e3cff */
[----:B------:R-:W-:Y:S01]  /*9720*/  IMAD.MOV.U32 R97, RZ, RZ, R63 ;  /* 0x000000ffff617224 */ /* 0x000fe200078e003f */
[----:B------:R-:W-:Y:S01]  /*9730*/  LOP3.LUT R28, R20, 0x60, RZ, 0x3c, !PT ;  /* 0x00000060141c7812 */ /* 0x000fe200078e3cff */
[----:B------:R-:W-:Y:S02]  /*9740*/  IMAD.MOV.U32 R98, RZ, RZ, R79 ;  /* 0x000000ffff627224 */ /* 0x000fe400078e004f */
[----:B------:R-:W-:-:S02]  /*9750*/  IMAD.MOV.U32 R24, RZ, RZ, R92 ;  /* 0x000000ffff187224 */ /* 0x000fc400078e005c */
[----:B------:R-:W-:Y:S02]  /*9760*/  IMAD.MOV.U32 R25, RZ, RZ, R80 ;  /* 0x000000ffff197224 */ /* 0x000fe400078e0050 */
[----:B------:R-:W-:Y:S02]  /*9770*/  IMAD.MOV.U32 R26, RZ, RZ, R56 ;  /* 0x000000ffff1a7224 */ /* 0x000fe400078e0038 */
[----:B------:R-:W-:Y:S02]  /*9780*/  IMAD.MOV.U32 R36, RZ, RZ, R93 ;  /* 0x000000ffff247224 */ /* 0x000fe400078e005d */
[----:B------:R-:W-:Y:S02]  /*9790*/  IMAD.MOV.U32 R37, RZ, RZ, R81 ;  /* 0x000000ffff257224 */ /* 0x000fe400078e0051 */
[----:B------:R-:W-:Y:S02]  /*97a0*/  IMAD.MOV.U32 R38, RZ, RZ, R57 ;  /* 0x000000ffff267224 */ /* 0x000fe400078e0039 */
[----:B------:R-:W-:-:S02]  /*97b0*/  IMAD.MOV.U32 R40, RZ, RZ, R94 ;  /* 0x000000ffff287224 */ /* 0x000fc400078e005e */
[----:B------:R-:W-:Y:S01]  /*97c0*/  IMAD.MOV.U32 R41, RZ, RZ, R82 ;  /* 0x000000ffff297224 */ /* 0x000fe200078e0052 */
[----:B------:R-:W-:Y:S01]  /*97d0*/  STS.128 [R2], R4 ;  /* 0x0000000402007388 */ /* 0x000fe20000000c00 */
[----:B------:R-:W-:Y:S02]  /*97e0*/  IMAD.MOV.U32 R42, RZ, RZ, R58 ;  /* 0x000000ffff2a7224 */ /* 0x000fe400078e003a */
[----:B------:R-:W-:Y:S01]  /*97f0*/  IMAD.MOV.U32 R48, RZ, RZ, R95 ;  /* 0x000000ffff307224 */ /* 0x000fe200078e005f */
[----:B------:R-:W-:Y:S01]  /*9800*/  STS.128 [R2+0x400], R8 ;  /* 0x0004000802007388 */ /* 0x000fe20000000c00 */
[----:B------:R-:W-:Y:S02]  /*9810*/  IMAD.MOV.U32 R49, RZ, RZ, R83 ;  /* 0x000000ffff317224 */ /* 0x000fe400078e0053 */
[----:B------:R-:W-:Y:S01]  /*9820*/  IMAD.MOV.U32 R50, RZ, RZ, R59 ;  /* 0x000000ffff327224 */ /* 0x000fe200078e003b */
[----:B------:R-:W-:Y:S01]  /*9830*/  STS.128 [R2+0x80], R12 ;  /* 0x0000800c02007388 */ /* 0x000fe20000000c00 */
[----:B------:R-:W-:-:S02]  /*9840*/  IMAD R0, R235, c[0x0][0x194], RZ ;  /* 0x00006500eb007a24 */ /* 0x000fc400078e02ff */
[----:B------:R-:W-:Y:S01]  /*9850*/  IMAD R3, R234, c[0x0][0x198], RZ ;  /* 0x00006600ea037a24 */ /* 0x000fe200078e02ff */
[----:B------:R-:W-:Y:S01]  /*9860*/  STS.128 [R2+0x480], R96 ;  /* 0x0004806002007388 */ /* 0x000fe20000000c00 */
[----:B------:R-:W-:Y:S01]  /*9870*/  IMAD R233, R233, c[0x0][0x198], RZ ;  /* 0x00006600e9e97a24 */ /* 0x000fe200078e02ff */
[----:B------:R-:W-:Y:S01]  /*9880*/  LEA R45, P2, R0, c[0x0][0x170], 0x2 ;  /* 0x00005c00002d7a11 */ /* 0x000fe200078410ff */
[----:B------:R-:W-:Y:S01]  /*9890*/  IMAD R232, R232, c[0x0][0x198], RZ ;  /* 0x00006600e8e87a24 */ /* 0x000fe200078e02ff */
[----:B------:R-:W-:Y:S02]  /*98a0*/  STS.128 [R2+0x200], R24 ;  /* 0x0002001802007388 */ /* 0x000fe40000000c00 */
[----:B------:R-:W-:Y:S01]  /*98b0*/  LEA.HI.X.SX32 R47, R0, c[0x0][0x174], 0x2, P2 ;  /* 0x00005d00002f7a11 */ /* 0x000fe200010f16ff */
[----:B------:R-:W-:Y:S01]  /*98c0*/  IMAD R0, R208, c[0x0][0x198], RZ ;  /* 0x00006600d0007a24 */ /* 0x000fe200078e02ff */
[----:B------:R1:W-:Y:S04]  /*98d0*/  STS.128 [R2+0x600], R36 ;  /* 0x0006002402007388 */ /* 0x0003e80000000c00 */
[----:B------:R-:W-:Y:S04]  /*98e0*/  STS.128 [R2+0x280], R40 ;  /* 0x0002802802007388 */ /* 0x000fe80000000c00 */
[----:B------:R2:W-:Y:S04]  /*98f0*/  STS.128 [R2+0x680], R48 ;  /* 0x0006803002007388 */ /* 0x0005e80000000c00 */
[----:B------:R-:W-:Y:S01]  /*9900*/  BAR.SYNC.DEFER_BLOCKING 0x0 ;  /* 0x0000000000007b1d */ /* 0x000fe20000010000 */
[----:B-1----:R-:W-:-:S04]  /*9910*/  LEA R38, P5, R232, R45, 0x2 ;  /* 0x0000002de8267211 */ /* 0x002fc800078a10ff */
[----:B------:R-:W-:Y:S02]  /*9920*/  LEA.HI.X.SX32 R39, R232, R47, 0x2, P5 ;  /* 0x0000002fe8277211 */ /* 0x000fe400028f16ff */
[----:B--2---:R-:W-:-:S04]  /*9930*/  LEA R2, P2, R3, R45, 0x2 ;  /* 0x0000002d03027211 */ /* 0x004fc800078410ff */
[----:B------:R-:W-:Y:S02]  /*9940*/  LEA.HI.X.SX32 R3, R3, R47, 0x2, P2 ;  /* 0x0000002f03037211 */ /* 0x000fe400010f16ff */
[----:B------:R-:W-:-:S04]  /*9950*/  LEA R36, P2, R233, R45, 0x2 ;  /* 0x0000002de9247211 */ /* 0x000fc800078410ff */
[----:B------:R-:W-:Y:S01]  /*9960*/  LEA.HI.X.SX32 R37, R233, R47, 0x2, P2 ;  /* 0x0000002fe9257211 */ /* 0x000fe200010f16ff */
[----:B------:R-:W1:Y:S01]  /*9970*/  LDS.128 R8, [R20] ;  /* 0x0000000014087984 */ /* 0x000e620000000c00 */
[C---:B------:R-:W-:Y:S01]  /*9980*/  ISETP.LT.AND P2, PT, R230.reuse, c[0x0][0x17c], !P0 ;  /* 0x00005f00e6007a0c */ /* 0x040fe20004741270 */
[----:B------:R-:W-:Y:S02]  /*9990*/  IMAD R230, R230, c[0x0][0x198], RZ ;  /* 0x00006600e6e67a24 */ /* 0x000fe400078e02ff */
[----:B------:R-:W2:Y:S04]  /*99a0*/  LDS.128 R4, [R16] ;  /* 0x0000000010047984 */ /* 0x000ea80000000c00 */
[----:B------:R-:W3:Y:S04]  /*99b0*/  LDS.128 R12, [R32] ;  /* 0x00000000200c7984 */ /* 0x000ee80000000c00 */
[----:B------:R-:W4:Y:S04]  /*99c0*/  LDS.128 R24, [R28] ;  /* 0x000000001c187984 */ /* 0x000f280000000c00 */
[----:B------:R-:W5:Y:S04]  /*99d0*/  LDS.128 R20, [R20+0x800] ;  /* 0x0008000014147984 */ /* 0x000f680000000c00 */
[----:B------:R-:W4:Y:S04]  /*99e0*/  LDS.128 R16, [R16+0x800] ;  /* 0x0008000010107984 */ /* 0x000f280000000c00 */
[----:B------:R-:W5:Y:S04]  /*99f0*/  LDS.128 R32, [R32+0x800] ;  /* 0x0008000020207984 */ /* 0x000f680000000c00 */
[----:B------:R-:W5:Y:S04]  /*9a00*/  LDS.128 R28, [R28+0x800] ;  /* 0x000800001c1c7984 */ /* 0x000f680000000c00 */
[----:B-1----:R1:W-:Y:S01]  /*9a10*/  @P1 STG.E [R2.64], R8 ;  /* 0x0000000802001986 */ /* 0x0023e2000c101914 */
[C---:B------:R-:W-:Y:S01]  /*9a20*/  ISETP.LT.AND P1, PT, R231.reuse, c[0x0][0x17c], !P0 ;  /* 0x00005f00e7007a0c */ /* 0x040fe20004721270 */
[----:B------:R-:W-:-:S02]  /*9a30*/  IMAD R231, R231, c[0x0][0x198], RZ ;  /* 0x00006600e7e77a24 */ /* 0x000fc400078e02ff */
[----:B--2---:R2:W-:Y:S01]  /*9a40*/  @P3 STG.E [R36.64], R4 ;  /* 0x0000000424003986 */ /* 0x0045e2000c101914 */
[----:B------:R-:W-:-:S03]  /*9a50*/  LEA R40, P3, R230, R45, 0x2 ;  /* 0x0000002de6287211 */ /* 0x000fc600078610ff */
[----:B---3--:R-:W-:Y:S01]  /*9a60*/  @P4 STG.E [R38.64], R12 ;  /* 0x0000000c26004986 */ /* 0x008fe2000c101914 */
[C---:B------:R-:W-:Y:S01]  /*9a70*/  ISETP.LT.AND P4, PT, R229.reuse, c[0x0][0x17c], !P0 ;  /* 0x00005f00e5007a0c */ /* 0x040fe20004781270 */
[----:B------:R-:W-:Y:S01]  /*9a80*/  IMAD R229, R229, c[0x0][0x198], RZ ;  /* 0x00006600e5e57a24 */ /* 0x000fe200078e02ff */
[----:B------:R-:W-:Y:S02]  /*9a90*/  LEA.HI.X.SX32 R41, R230, R47, 0x2, P3 ;  /* 0x0000002fe6297211 */ /* 0x000fe400018f16ff */
[C---:B-1----:R-:W-:Y:S02]  /*9aa0*/  LEA R2, P6, R231.reuse, R45, 0x2 ;  /* 0x0000002de7027211 */ /* 0x042fe400078c10ff */
[C---:B------:R-:W-:Y:S01]  /*9ab0*/  ISETP.LT.AND P3, PT, R228.reuse, c[0x0][0x17c], !P0 ;  /* 0x00005f00e4007a0c */ /* 0x040fe20004761270 */
[----:B------:R-:W-:Y:S01]  /*9ac0*/  IMAD R228, R228, c[0x0][0x198], RZ ;  /* 0x00006600e4e47a24 */ /* 0x000fe200078e02ff */
[----:B------:R-:W-:-:S04]  /*9ad0*/  LEA.HI.X.SX32 R3, R231, R47, 0x2, P6 ;  /* 0x0000002fe7037211 */ /* 0x000fc800030f16ff */
[CC--:B--2---:R-:W-:Y:S01]  /*9ae0*/  LEA R36, P5, R228.reuse, R45.reuse, 0x2 ;  /* 0x0000002de4247211 */ /* 0x0c4fe200078a10ff */
[----:B----4-:R1:W-:Y:S01]  /*9af0*/  @P1 STG.E [R2.64], R24 ;  /* 0x0000001802001986 */ /* 0x0103e2000c101914 */
[----:B------:R-:W-:Y:S02]  /*9b00*/  LEA R42, P1, R229, R45, 0x2 ;  /* 0x0000002de52a7211 */ /* 0x000fe400078210ff */
[-C--:B------:R-:W-:Y:S01]  /*9b10*/  LEA.HI.X.SX32 R37, R228, R47.reuse, 0x2, P5 ;  /* 0x0000002fe4257211 */ /* 0x080fe200028f16ff */
[----:B-----5:R2:W-:Y:S01]  /*9b20*/  @P2 STG.E [R40.64], R20 ;  /* 0x0000001428002986 */ /* 0x0205e2000c101914 */
[C---:B------:R-:W-:Y:S01]  /*9b30*/  ISETP.LT.AND P2, PT, R227.reuse, c[0x0][0x17c], !P0 ;  /* 0x00005f00e3007a0c */ /* 0x040fe20004741270 */
[----:B------:R-:W-:Y:S01]  /*9b40*/  IMAD R227, R227, c[0x0][0x198], RZ ;  /* 0x00006600e3e37a24 */ /* 0x000fe200078e02ff */
[----:B------:R-:W-:Y:S02]  /*9b50*/  LEA.HI.X.SX32 R43, R229, R47, 0x2, P1 ;  /* 0x0000002fe52b7211 */ /* 0x000fe400008f16ff */
[C---:B------:R-:W-:Y:S01]  /*9b60*/  ISETP.LT.AND P1, PT, R226.reuse, c[0x0][0x17c], !P0 ;  /* 0x00005f00e2007a0c */ /* 0x040fe20004721270 */
[----:B------:R-:W-:Y:S01]  /*9b70*/  IMAD R226, R226, c[0x0][0x198], RZ ;  /* 0x00006600e2e27a24 */ /* 0x000fe200078e02ff */
[----:B------:R-:W-:Y:S01]  /*9b80*/  ISETP.LT.AND P5, PT, R225, c[0x0][0x17c], !P0 ;  /* 0x00005f00e1007a0c */ /* 0x000fe200047a1270 */
[----:B------:R-:W-:Y:S01]  /*9b90*/  @P4 STG.E [R42.64], R16 ;  /* 0x000000102a004986 */ /* 0x000fe2000c101914 */
[-C--:B-1----:R-:W-:Y:S01]  /*9ba0*/  LEA R2, P4, R227, R45.reuse, 0x2 ;  /* 0x0000002de3027211 */ /* 0x082fe200078810ff */
[----:B------:R-:W-:Y:S01]  /*9bb0*/  IMAD R225, R225, c[0x0][0x198], RZ ;  /* 0x00006600e1e17a24 */ /* 0x000fe200078e02ff */
[----:B------:R-:W-:Y:S01]  /*9bc0*/  LEA R38, P6, R226, R45, 0x2 ;  /* 0x0000002de2267211 */ /* 0x000fe200078c10ff */
[----:B------:R1:W-:Y:S01]  /*9bd0*/  @P3 STG.E [R36.64], R32 ;  /* 0x0000002024003986 */ /* 0x0003e2000c101914 */
[----:B------:R-:W-:-:S02]  /*9be0*/  LEA.HI.X.SX32 R3, R227, R47, 0x2, P4 ;  /* 0x0000002fe3037211 */ /* 0x000fc400020f16ff */
[----:B------:R-:W-:Y:S02]  /*9bf0*/  LEA.HI.X.SX32 R39, R226, R47, 0x2, P6 ;  /* 0x0000002fe2277211 */ /* 0x000fe400030f16ff */
[C---:B------:R-:W-:Y:S01]  /*9c00*/  ISETP.LT.AND P4, PT, R224.reuse, c[0x0][0x17c], !P0 ;  /* 0x00005f00e0007a0c */ /* 0x040fe20004781270 */
[----:B------:R3:W-:Y:S01]  /*9c10*/  @P2 STG.E [R2.64], R28 ;  /* 0x0000001c02002986 */ /* 0x0007e2000c101914 */
[----:B--2---:R-:W-:Y:S01]  /*9c20*/  LEA R40, P2, R225, R45, 0x2 ;  /* 0x0000002de1287211 */ /* 0x004fe200078410ff */
[----:B------:R-:W-:Y:S01]  /*9c30*/  IMAD R224, R224, c[0x0][0x198], RZ ;  /* 0x00006600e0e07a24 */ /* 0x000fe200078e02ff */
[----:B------:R-:W-:Y:S01]  /*9c40*/  ISETP.LT.AND P3, PT, R223, c[0x0][0x17c], !P0 ;  /* 0x00005f00df007a0c */ /* 0x000fe20004761270 */
[----:B------:R2:W-:Y:S01]  /*9c50*/  @P1 STG.E [R38.64], R9 ;  /* 0x0000000926001986 */ /* 0x0005e2000c101914 */
[----:B------:R-:W-:Y:S01]  /*9c60*/  LEA.HI.X.SX32 R41, R225, R47, 0x2, P2 ;  /* 0x0000002fe1297211 */ /* 0x000fe200010f16ff */
[----:B------:R-:W-:Y:S01]  /*9c70*/  IMAD R223, R223, c[0x0][0x198], RZ ;  /* 0x00006600dfdf7a24 */ /* 0x000fe200078e02ff */
[C---:B------:R-:W-:Y:S01]  /*9c80*/  ISETP.LT.AND P2, PT, R222.reuse, c[0x0][0x17c], !P0 ;  /* 0x00005f00de007a0c */ /* 0x040fe20004741270 */
[----:B------:R-:W-:Y:S01]  /*9c90*/  IMAD R222, R222, c[0x0][0x198], RZ ;  /* 0x00006600dede7a24 */ /* 0x000fe200078e02ff */
[-C--:B-1----:R-:W-:Y:S01]  /*9ca0*/  LEA R36, P1, R224, R45.reuse, 0x2 ;  /* 0x0000002de0247211 */ /* 0x082fe200078210ff */
[----:B------:R-:W-:Y:S01]  /*9cb0*/  @P5 STG.E [R40.64], R5 ;  /* 0x0000000528005986 */ /* 0x000fe2000c101914 */
[----:B---3--:R-:W-:-:S02]  /*9cc0*/  LEA R2, P5, R223, R45, 0x2 ;  /* 0x0000002ddf027211 */ /* 0x008fc400078a10ff */
[----:B------:R-:W-:Y:S02]  /*9cd0*/  LEA.HI.X.SX32 R37, R224, R47, 0x2, P1 ;  /* 0x0000002fe0257211 */ /* 0x000fe400008f16ff */
[C---:B------:R-:W-:Y:S02]  /*9ce0*/  LEA R8, P6, R222.reuse, R45, 0x2 ;  /* 0x0000002dde087211 */ /* 0x040fe400078c10ff */
[C---:B------:R-:W-:Y:S01]  /*9cf0*/  ISETP.LT.AND P1, PT, R221.reuse, c[0x0][0x17c], !P0 ;  /* 0x00005f00dd007a0c */ /* 0x040fe20004721270 */
[----:B------:R-:W-:Y:S01]  /*9d00*/  IMAD R221, R221, c[0x0][0x198], RZ ;  /* 0x00006600dddd7a24 */ /* 0x000fe200078e02ff */
[-C--:B------:R-:W-:Y:S01]  /*9d10*/  LEA.HI.X.SX32 R3, R223, R47.reuse, 0x2, P5 ;  /* 0x0000002fdf037211 */ /* 0x080fe200028f16ff */
[----:B------:R-:W-:Y:S01]  /*9d20*/  @P4 STG.E [R36.64], R13 ;  /* 0x0000000d24004986 */ /* 0x000fe2000c101914 */
[----:B--2---:R-:W-:Y:S02]  /*9d30*/  LEA.HI.X.SX32 R9, R222, R47, 0x2, P6 ;  /* 0x0000002fde097211 */ /* 0x004fe400030f16ff */
[----:B------:R-:W-:Y:S01]  /*9d40*/  LEA R38, P5, R221, R45, 0x2 ;  /* 0x0000002ddd267211 */ /* 0x000fe200078a10ff */
[----:B------:R1:W-:Y:S01]  /*9d50*/  @P3 STG.E [R2.64], R25 ;  /* 0x0000001902003986 */ /* 0x0003e2000c101914 */
[C---:B------:R-:W-:Y:S01]  /*9d60*/  ISETP.LT.AND P4, PT, R220.reuse, c[0x0][0x17c], !P0 ;  /* 0x00005f00dc007a0c */ /* 0x040fe20004781270 */
[----:B------:R-:W-:Y:S01]  /*9d70*/  IMAD R220, R220, c[0x0][0x198], RZ ;  /* 0x00006600dcdc7a24 */ /* 0x000fe200078e02ff */
[----:B------:R-:W-:Y:S01]  /*9d80*/  ISETP.LT.AND P3, PT, R219, c[0x0][0x17c], !P0 ;  /* 0x00005f00db007a0c */ /* 0x000fe20004761270 */
[----:B------:R2:W-:Y:S01]  /*9d90*/  @P2 STG.E [R8.64], R21 ;  /* 0x0000001508002986 */ /* 0x0005e2000c101914 */
[----:B------:R-:W-:Y:S01]  /*9da0*/  LEA.HI.X.SX32 R39, R221, R47, 0x2, P5 ;  /* 0x0000002fdd277211 */ /* 0x000fe200028f16ff */
[----:B------:R-:W-:Y:S01]  /*9db0*/  IMAD R219, R219, c[0x0][0x198], RZ ;  /* 0x00006600dbdb7a24 */ /* 0x000fe200078e02ff */
[C---:B------:R-:W-:Y:S01]  /*9dc0*/  ISETP.LT.AND P2, PT, R218.reuse, c[0x0][0x17c], !P0 ;  /* 0x00005f00da007a0c */ /* 0x040fe20004741270 */
[----:B------:R-:W-:Y:S01]  /*9dd0*/  IMAD R218, R218, c[0x0][0x198], RZ ;  /* 0x00006600dada7a24 */ /* 0x000fe200078e02ff */
[-C--:B------:R-:W-:Y:S01]  /*9de0*/  LEA R4, P5, R220, R45.reuse, 0x2 ;  /* 0x0000002ddc047211 */ /* 0x080fe200078a10ff */
[----:B------:R-:W-:Y:S01]  /*9df0*/  @P1 STG.E [R38.64], R17 ;  /* 0x0000001126001986 */ /* 0x000fe2000c101914 */
[----:B-1----:R-:W-:-:S02]  /*9e00*/  LEA R2, P6, R219, R45, 0x2 ;  /* 0x0000002ddb027211 */ /* 0x002fc400078c10ff */
[----:B------:R-:W-:Y:S02]  /*9e10*/  LEA.HI.X.SX32 R5, R220, R47, 0x2, P5 ;  /* 0x0000002fdc057211 */ /* 0x000fe400028f16ff */
[C---:B--2---:R-:W-:Y:S02]  /*9e20*/  LEA R8, P1, R218.reuse, R45, 0x2 ;  /* 0x0000002dda087211 */ /* 0x044fe400078210ff */
[-C--:B------:R-:W-:Y:S01]  /*9e30*/  LEA.HI.X.SX32 R3, R219, R47.reuse, 0x2, P6 ;  /* 0x0000002fdb037211 */ /* 0x080fe200030f16ff */
[----:B------:R1:W-:Y:S01]  /*9e40*/  @P4 STG.E [R4.64], R33 ;  /* 0x0000002104004986 */ /* 0x0003e2000c101914 */
[----:B------:R-:W-:Y:S02]  /*9e50*/  LEA.HI.X.SX32 R9, R218, R47, 0x2, P1 ;  /* 0x0000002fda097211 */ /* 0x000fe400008f16ff */
[C---:B------:R-:W-:Y:S01]  /*9e60*/  ISETP.LT.AND P5, PT, R217.reuse, c[0x0][0x17c], !P0 ;  /* 0x00005f00d9007a0c */ /* 0x040fe200047a1270 */
[----:B------:R2:W-:Y:S01]  /*9e70*/  @P3 STG.E [R2.64], R29 ;  /* 0x0000001d02003986 */ /* 0x0005e2000c101914 */
[----:B------:R-:W-:Y:S01]  /*9e80*/  IMAD R217, R217, c[0x0][0x198], RZ ;  /* 0x00006600d9d97a24 */ /* 0x000fe200078e02ff */
[C---:B------:R-:W-:Y:S01]  /*9e90*/  ISETP.LT.AND P3, PT, R216.reuse, c[0x0][0x17c], !P0 ;  /* 0x00005f00d8007a0c */ /* 0x040fe20004761270 */
[----:B------:R-:W-:Y:S01]  /*9ea0*/  IMAD R216, R216, c[0x0][0x198], RZ ;  /* 0x00006600d8d87a24 */ /* 0x000fe200078e02ff */
[----:B------:R3:W-:Y:S01]  /*9eb0*/  @P2 STG.E [R8.64], R10 ;  /* 0x0000000a08002986 */ /* 0x0007e2000c101914 */
[C---:B------:R-:W-:Y:S01]  /*9ec0*/  ISETP.LT.AND P2, PT, R215.reuse, c[0x0][0x17c], !P0 ;  /* 0x00005f00d7007a0c */ /* 0x040fe20004741270 */
[----:B------:R-:W-:Y:S01]  /*9ed0*/  IMAD R215, R215, c[0x0][0x198], RZ ;  /* 0x00006600d7d77a24 */ /* 0x000fe200078e02ff */
[----:B------:R-:W-:-:S02]  /*9ee0*/  LEA R12, P1, R217, R45, 0x2 ;  /* 0x0000002dd90c7211 */ /* 0x000fc400078210ff */
[C---:B-1----:R-:W-:Y:S02]  /*9ef0*/  LEA R4, P4, R216.reuse, R45, 0x2 ;  /* 0x0000002dd8047211 */ /* 0x042fe400078810ff */
[----:B------:R-:W-:Y:S02]  /*9f00*/  LEA.HI.X.SX32 R13, R217, R47, 0x2, P1 ;  /* 0x0000002fd90d7211 */ /* 0x000fe400008f16ff */
[----:B--2---:R-:W-:Y:S02]  /*9f10*/  LEA R2, P6, R215, R45, 0x2 ;  /* 0x0000002dd7027211 */ /* 0x004fe400078c10ff */
[-C--:B------:R-:W-:Y:S01]  /*9f20*/  LEA.HI.X.SX32 R5, R216, R47.reuse, 0x2, P4 ;  /* 0x0000002fd8057211 */ /* 0x080fe200020f16ff */
[----:B------:R-:W-:Y:S01]  /*9f30*/  @P5 STG.E [R12.64], R6 ;  /* 0x000000060c005986 */ /* 0x000fe2000c101914 */
[C---:B------:R-:W-:Y:S01]  /*9f40*/  ISETP.LT.AND P1, PT, R214.reuse, c[0x0][0x17c], !P0 ;  /* 0x00005f00d6007a0c */ /* 0x040fe20004721270 */
[----:B------:R-:W-:Y:S01]  /*9f50*/  IMAD R214, R214, c[0x0][0x198], RZ ;  /* 0x00006600d6d67a24 */ /* 0x000fe200078e02ff */
[C---:B------:R-:W-:Y:S01]  /*9f60*/  ISETP.LT.AND P4, PT, R213.reuse, c[0x0][0x17c], !P0 ;  /* 0x00005f00d5007a0c */ /* 0x040fe20004781270 */
[----:B------:R-:W-:Y:S01]  /*9f70*/  IMAD R213, R213, c[0x0][0x198], RZ ;  /* 0x00006600d5d57a24 */ /* 0x000fe200078e02ff */
[----:B------:R-:W-:Y:S01]  /*9f80*/  LEA.HI.X.SX32 R3, R215, R47, 0x2, P6 ;  /* 0x0000002fd7037211 */ /* 0x000fe200030f16ff */
[----:B------:R-:W-:Y:S01]  /*9f90*/  @P3 STG.E [R4.64], R14 ;  /* 0x0000000e04003986 */ /* 0x000fe2000c101914 */
[----:B---3--:R-:W-:-:S02]  /*9fa0*/  LEA R8, P5, R214, R45, 0x2 ;  /* 0x0000002dd6087211 */ /* 0x008fc400078a10ff */
[C---:B------:R-:W-:Y:S01]  /*9fb0*/  ISETP.LT.AND P3, PT, R212.reuse, c[0x0][0x17c], !P0 ;  /* 0x00005f00d4007a0c */ /* 0x040fe20004761270 */
[----:B------:R1:W-:Y:S01]  /*9fc0*/  @P2 STG.E [R2.64], R26 ;  /* 0x0000001a02002986 */ /* 0x0003e2000c101914 */
[C---:B------:R-:W-:Y:S01]  /*9fd0*/  LEA R16, P2, R213.reuse, R45, 0x2 ;  /* 0x0000002dd5107211 */ /* 0x040fe200078410ff */
[----:B------:R-:W-:Y:S01]  /*9fe0*/  IMAD R212, R212, c[0x0][0x198], RZ ;  /* 0x00006600d4d47a24 */ /* 0x000fe200078e02ff */
[-C--:B------:R-:W-:Y:S02]  /*9ff0*/  LEA.HI.X.SX32 R9, R214, R47.reuse, 0x2, P5 ;  /* 0x0000002fd6097211 */ /* 0x080fe400028f16ff */
[----:B------:R-:W-:Y:S02]  /*a000*/  LEA.HI.X.SX32 R17, R213, R47, 0x2, P2 ;  /* 0x0000002fd5117211 */ /* 0x000fe400010f16ff */
[C---:B------:R-:W-:Y:S01]  /*a010*/  ISETP.LT.AND P2, PT, R211.reuse, c[0x0][0x17c], !P0 ;  /* 0x00005f00d3007a0c */ /* 0x040fe20004741270 */
[----:B------:R-:W-:Y:S01]  /*a020*/  IMAD R211, R211, c[0x0][0x198], RZ ;  /* 0x00006600d3d37a24 */ /* 0x000fe200078e02ff */
[----:B------:R-:W-:Y:S01]  /*a030*/  @P1 STG.E [R8.64], R22 ;  /* 0x0000001608001986 */ /* 0x000fe2000c101914 */
[C---:B------:R-:W-:Y:S01]  /*a040*/  ISETP.LT.AND P1, PT, R210.reuse, c[0x0][0x17c], !P0 ;  /* 0x00005f00d2007a0c */ /* 0x040fe20004721270 */
[----:B------:R-:W-:-:S02]  /*a050*/  IMAD R210, R210, c[0x0][0x198], RZ ;  /* 0x00006600d2d27a24 */ /* 0x000fc400078e02ff */
[----:B------:R2:W-:Y:S01]  /*a060*/  @P4 STG.E [R16.64], R18 ;  /* 0x0000001210004986 */ /* 0x0005e2000c101914 */
[CC--:B-1----:R-:W-:Y:S01]  /*a070*/  LEA R2, P4, R212.reuse, R45.reuse, 0x2 ;  /* 0x0000002dd4027211 */ /* 0x0c2fe200078810ff */
[----:B------:R-:W-:Y:S01]  /*a080*/  IMAD R14, R203, c[0x0][0x198], RZ ;  /* 0x00006600cb0e7a24 */ /* 0x000fe200078e02ff */
[C---:B------:R-:W-:Y:S02]  /*a090*/  LEA R4, P5, R211.reuse, R45, 0x2 ;  /* 0x0000002dd3047211 */ /* 0x040fe400078a10ff */
[-C--:B------:R-:W-:Y:S02]  /*a0a0*/  LEA.HI.X.SX32 R3, R212, R47.reuse, 0x2, P4 ;  /* 0x0000002fd4037211 */ /* 0x080fe400020f16ff */
[----:B------:R-:W-:Y:S02]  /*a0b0*/  LEA.HI.X.SX32 R5, R211, R47, 0x2, P5 ;  /* 0x0000002fd3057211 */ /* 0x000fe400028f16ff */
[----:B------:R-:W-:Y:S01]  /*a0c0*/  ISETP.LT.AND P4, PT, R208, c[0x0][0x17c], !P0 ;  /* 0x00005f00d0007a0c */ /* 0x000fe20004781270 */
[----:B------:R1:W-:Y:S01]  /*a0d0*/  @P3 STG.E [R2.64], R34 ;  /* 0x0000002202003986 */ /* 0x0003e2000c101914 */
[-C--:B------:R-:W-:Y:S01]  /*a0e0*/  LEA R12, P5, R0, R45.reuse, 0x2 ;  /* 0x0000002d000c7211 */ /* 0x080fe200078a10ff */
[----:B--2---:R-:W-:Y:S01]  /*a0f0*/  IMAD R16, R202, c[0x0][0x198], RZ ;  /* 0x00006600ca107a24 */ /* 0x004fe200078e02ff */
[----:B------:R-:W-:Y:S01]  /*a100*/  LEA R8, P6, R210, R45, 0x2 ;  /* 0x0000002dd2087211 */ /* 0x000fe200078c10ff */
[----:B------:R2:W-:Y:S01]  /*a110*/  @P2 STG.E [R4.64], R30 ;  /* 0x0000001e04002986 */ /* 0x0005e2000c101914 */
[-C--:B------:R-:W-:Y:S01]  /*a120*/  LEA.HI.X.SX32 R13, R0, R47.reuse, 0x2, P5 ;  /* 0x0000002f000d7211 */ /* 0x080fe200028f16ff */
[----:B------:R-:W-:Y:S01]  /*a130*/  IMAD R0, R204, c[0x0][0x198], RZ ;  /* 0x00006600cc007a24 */ /* 0x000fe200078e02ff */
[----:B------:R-:W-:-:S02]  /*a140*/  LEA.HI.X.SX32 R9, R210, R47, 0x2, P6 ;  /* 0x0000002fd2097211 */ /* 0x000fc400030f16ff */
[C---:B------:R-:W-:Y:S01]  /*a150*/  ISETP.LT.AND P5, PT, R207.reuse, c[0x0][0x17c], !P0 ;  /* 0x00005f00cf007a0c */ /* 0x040fe200047a1270 */
[----:B------:R-:W-:Y:S01]  /*a160*/  IMAD R207, R207, c[0x0][0x198], RZ ;  /* 0x00006600cfcf7a24 */ /* 0x000fe200078e02ff */
[C---:B------:R-:W-:Y:S01]  /*a170*/  ISETP.LT.AND P3, PT, R205.reuse, c[0x0][0x17c], !P0 ;  /* 0x00005f00cd007a0c */ /* 0x040fe20004761270 */
[----:B------:R3:W-:Y:S01]  /*a180*/  @P1 STG.E [R8.64], R11 ;  /* 0x0000000b08001986 */ /* 0x0007e2000c101914 */
[----:B------:R-:W-:Y:S02]  /*a190*/  IMAD R205, R205, c[0x0][0x198], RZ ;  /* 0x00006600cdcd7a24 */ /* 0x000fe400078e02ff */
[C---:B-1----:R-:W-:Y:S01]  /*a1a0*/  LEA R2, P1, R207.reuse, R45, 0x2 ;  /* 0x0000002dcf027211 */ /* 0x042fe200078210ff */
[----:B------:R1:W-:Y:S01]  /*a1b0*/  @P4 STG.E [R12.64], R7 ;  /* 0x000000070c004986 */ /* 0x0003e2000c101914 */
[C---:B------:R-:W-:Y:S01]  /*a1c0*/  ISETP.LT.AND P4, PT, R206.reuse, c[0x0][0x17c], !P0 ;  /* 0x00005f00ce007a0c */ /* 0x040fe20004781270 */
[----:B------:R-:W-:Y:S01]  /*a1d0*/  IMAD R206, R206, c[0x0][0x198], RZ ;  /* 0x00006600cece7a24 */ /* 0x000fe200078e02ff */
[----:B------:R-:W-:-:S02]  /*a1e0*/  LEA.HI.X.SX32 R3, R207, R47, 0x2, P1 ;  /* 0x0000002fcf037211 */ /* 0x000fc400008f16ff */
[-C--:B------:R-:W-:Y:S02]  /*a1f0*/  LEA R6, P1, R0, R45.reuse, 0x2 ;  /* 0x0000002d00067211 */ /* 0x080fe400078210ff */
[CC--:B--2---:R-:W-:Y:S01]  /*a200*/  LEA R4, P6, R206.reuse, R45.reuse, 0x2 ;  /* 0x0000002dce047211 */ /* 0x0c4fe200078c10ff */
[----:B------:R2:W-:Y:S01]  /*a210*/  @P5 STG.E [R2.64], R15 ;  /* 0x0000000f02005986 */ /* 0x0005e2000c101914 */
[C---:B---3--:R-:W-:Y:S02]  /*a220*/  LEA R8, P2, R205.reuse, R45, 0x2 ;  /* 0x0000002dcd087211 */ /* 0x048fe400078410ff */
[-C--:B------:R-:W-:Y:S02]  /*a230*/  LEA.HI.X.SX32 R5, R206, R47.reuse, 0x2, P6 ;  /* 0x0000002fce057211 */ /* 0x080fe400030f16ff */
[-C--:B------:R-:W-:Y:S02]  /*a240*/  LEA.HI.X.SX32 R9, R205, R47.reuse, 0x2, P2 ;  /* 0x0000002fcd097211 */ /* 0x080fe400010f16ff */
[----:B------:R-:W-:Y:S01]  /*a250*/  ISETP.LT.AND P2, PT, R204, c[0x0][0x17c], !P0 ;  /* 0x00005f00cc007a0c */ /* 0x000fe20004741270 */
[----:B------:R2:W-:Y:S01]  /*a260*/  @P4 STG.E [R4.64], R27 ;  /* 0x0000001b04004986 */ /* 0x0005e2000c101914 */
[----:B-1----:R-:W-:-:S02]  /*a270*/  LEA.HI.X.SX32 R7, R0, R47, 0x2, P1 ;  /* 0x0000002f00077211 */ /* 0x002fc400008f16ff */
[----:B------:R-:W-:Y:S01]  /*a280*/  ISETP.LT.AND P1, PT, R203, c[0x0][0x17c], !P0 ;  /* 0x00005f00cb007a0c */ /* 0x000fe20004721270 */
[----:B------:R2:W-:Y:S01]  /*a290*/  @P3 STG.E [R8.64], R23 ;  /* 0x0000001708003986 */ /* 0x0005e2000c101914 */
[----:B------:R-:W-:Y:S02]  /*a2a0*/  ISETP.LT.AND P0, PT, R202, c[0x0][0x17c], !P0 ;  /* 0x00005f00ca007a0c */ /* 0x000fe40004701270 */
[----:B------:R-:W-:-:S04]  /*a2b0*/  LEA R10, P6, R14, R45, 0x2 ;  /* 0x0000002d0e0a7211 */ /* 0x000fc800078c10ff */
[----:B------:R-:W-:Y:S01]  /*a2c0*/  LEA.HI.X.SX32 R11, R14, R47, 0x2, P6 ;  /* 0x0000002f0e0b7211 */ /* 0x000fe200030f16ff */
[----:B------:R2:W-:Y:S01]  /*a2d0*/  @P2 STG.E [R6.64], R19 ;  /* 0x0000001306002986 */ /* 0x0005e2000c101914 */
[----:B------:R-:W-:-:S03]  /*a2e0*/  LEA R12, P6, R16, R45, 0x2 ;  /* 0x0000002d100c7211 */ /* 0x000fc600078c10ff */
[----:B------:R2:W-:Y:S01]  /*a2f0*/  @P1 STG.E [R10.64], R35 ;  /* 0x000000230a001986 */ /* 0x0005e2000c101914 */
[----:B------:R-:W-:Y:S01]  /*a300*/  LEA.HI.X.SX32 R13, R16, R47, 0x2, P6 ;  /* 0x0000002f100d7211 */ /* 0x000fe200030f16ff */
[----:B------:R-:W-:Y:S08]  /*a310*/  @!P0 EXIT ;  /* 0x000000000000894d */ /* 0x000ff00003800000 */
[----:B------:R-:W-:Y:S01]  /*a320*/  STG.E [R12.64], R31 ;  /* 0x0000001f0c007986 */ /* 0x000fe2000c101914 */
[----:B------:R-:W-:Y:S05]  /*a330*/  EXIT ;  /* 0x000000000000794d */ /* 0x000fea0003800000 */
.L_x_3:
[----:B------:R-:W-:-:S00]  /*a340*/  BRA `(.L_x_3) ;  /* 0xfffffff000007947 */ /* 0x000fc0000383ffff */
[----:B------:R-:W-:-:S00]  /*a350*/  NOP ;  /* 0x0000000000007918 */ /* 0x000fc00000000000 */
        /* <DEDUP_REMOVED lines=10> */
.L_x_4:


//--------------------- .nv.shared.matmul_kernel  --------------------------
	.section	.nv.shared.matmul_kernel,"aw",@nobits
	.sectionflags	@""
	.align	16
